//
// Generated by NVIDIA NVVM Compiler
//
// Compiler Build ID: CL-36424714
// Cuda compilation tools, release 13.0, V13.0.88
// Based on NVVM 20.0.0
//

.version 9.0
.target sm_100
.address_size 64

	// .globl	_Z7prescanPiPKii
// _ZZ7prescanPiPKiiE4temp has been demoted
// _ZZ4histPhiPiE4temp has been demoted
.global .align 1 .b8 _ZN34_INTERNAL_3ae18b5c_4_k_cu_38561bbc4cuda3std3__45__cpo5beginE[1];
.global .align 1 .b8 _ZN34_INTERNAL_3ae18b5c_4_k_cu_38561bbc4cuda3std3__45__cpo3endE[1];
.global .align 1 .b8 _ZN34_INTERNAL_3ae18b5c_4_k_cu_38561bbc4cuda3std3__45__cpo6cbeginE[1];
.global .align 1 .b8 _ZN34_INTERNAL_3ae18b5c_4_k_cu_38561bbc4cuda3std3__45__cpo4cendE[1];
.global .align 1 .b8 _ZN34_INTERNAL_3ae18b5c_4_k_cu_38561bbc4cuda3std3__45__cpo6rbeginE[1];
.global .align 1 .b8 _ZN34_INTERNAL_3ae18b5c_4_k_cu_38561bbc4cuda3std3__45__cpo4rendE[1];
.global .align 1 .b8 _ZN34_INTERNAL_3ae18b5c_4_k_cu_38561bbc4cuda3std3__45__cpo7crbeginE[1];
.global .align 1 .b8 _ZN34_INTERNAL_3ae18b5c_4_k_cu_38561bbc4cuda3std3__45__cpo5crendE[1];
.global .align 1 .b8 _ZN34_INTERNAL_3ae18b5c_4_k_cu_38561bbc4cuda3std3__436_GLOBAL__N__3ae18b5c_4_k_cu_38561bbc6ignoreE[1];
.global .align 1 .b8 _ZN34_INTERNAL_3ae18b5c_4_k_cu_38561bbc4cuda3std3__419piecewise_constructE[1];
.global .align 1 .b8 _ZN34_INTERNAL_3ae18b5c_4_k_cu_38561bbc4cuda3std3__48in_placeE[1];
.global .align 1 .b8 _ZN34_INTERNAL_3ae18b5c_4_k_cu_38561bbc4cuda3std3__420unreachable_sentinelE[1];
.global .align 1 .b8 _ZN34_INTERNAL_3ae18b5c_4_k_cu_38561bbc4cuda3std3__47nulloptE[1];
.global .align 1 .b8 _ZN34_INTERNAL_3ae18b5c_4_k_cu_38561bbc4cuda3std3__48unexpectE[1];
.global .align 1 .b8 _ZN34_INTERNAL_3ae18b5c_4_k_cu_38561bbc4cuda3std6ranges3__45__cpo4swapE[1];
.global .align 1 .b8 _ZN34_INTERNAL_3ae18b5c_4_k_cu_38561bbc4cuda3std6ranges3__45__cpo9iter_moveE[1];
.global .align 1 .b8 _ZN34_INTERNAL_3ae18b5c_4_k_cu_38561bbc4cuda3std6ranges3__45__cpo5beginE[1];
.global .align 1 .b8 _ZN34_INTERNAL_3ae18b5c_4_k_cu_38561bbc4cuda3std6ranges3__45__cpo3endE[1];
.global .align 1 .b8 _ZN34_INTERNAL_3ae18b5c_4_k_cu_38561bbc4cuda3std6ranges3__45__cpo6cbeginE[1];
.global .align 1 .b8 _ZN34_INTERNAL_3ae18b5c_4_k_cu_38561bbc4cuda3std6ranges3__45__cpo4cendE[1];
.global .align 1 .b8 _ZN34_INTERNAL_3ae18b5c_4_k_cu_38561bbc4cuda3std6ranges3__45__cpo7advanceE[1];
.global .align 1 .b8 _ZN34_INTERNAL_3ae18b5c_4_k_cu_38561bbc4cuda3std6ranges3__45__cpo9iter_swapE[1];
.global .align 1 .b8 _ZN34_INTERNAL_3ae18b5c_4_k_cu_38561bbc4cuda3std6ranges3__45__cpo4nextE[1];
.global .align 1 .b8 _ZN34_INTERNAL_3ae18b5c_4_k_cu_38561bbc4cuda3std6ranges3__45__cpo4prevE[1];
.global .align 1 .b8 _ZN34_INTERNAL_3ae18b5c_4_k_cu_38561bbc4cuda3std6ranges3__45__cpo4dataE[1];
.global .align 1 .b8 _ZN34_INTERNAL_3ae18b5c_4_k_cu_38561bbc4cuda3std6ranges3__45__cpo5cdataE[1];
.global .align 1 .b8 _ZN34_INTERNAL_3ae18b5c_4_k_cu_38561bbc4cuda3std6ranges3__45__cpo4sizeE[1];
.global .align 1 .b8 _ZN34_INTERNAL_3ae18b5c_4_k_cu_38561bbc4cuda3std6ranges3__45__cpo5ssizeE[1];
.global .align 1 .b8 _ZN34_INTERNAL_3ae18b5c_4_k_cu_38561bbc4cuda3std6ranges3__45__cpo8distanceE[1];
.global .align 1 .b8 _ZN34_INTERNAL_3ae18b5c_4_k_cu_38561bbc6thrust24THRUST_300001_SM_1000_NS8cuda_cub3parE[1];
.global .align 1 .b8 _ZN34_INTERNAL_3ae18b5c_4_k_cu_38561bbc6thrust24THRUST_300001_SM_1000_NS8cuda_cub10par_nosyncE[1];
.global .align 1 .b8 _ZN34_INTERNAL_3ae18b5c_4_k_cu_38561bbc6thrust24THRUST_300001_SM_1000_NS6system6detail10sequential3seqE[1];
.global .align 1 .b8 _ZN34_INTERNAL_3ae18b5c_4_k_cu_38561bbc6thrust24THRUST_300001_SM_1000_NS6system3cpp3parE[1];
.global .align 1 .b8 _ZN34_INTERNAL_3ae18b5c_4_k_cu_38561bbc6thrust24THRUST_300001_SM_1000_NS12placeholders2_1E[1];
.global .align 1 .b8 _ZN34_INTERNAL_3ae18b5c_4_k_cu_38561bbc6thrust24THRUST_300001_SM_1000_NS12placeholders2_2E[1];
.global .align 1 .b8 _ZN34_INTERNAL_3ae18b5c_4_k_cu_38561bbc6thrust24THRUST_300001_SM_1000_NS12placeholders2_3E[1];
.global .align 1 .b8 _ZN34_INTERNAL_3ae18b5c_4_k_cu_38561bbc6thrust24THRUST_300001_SM_1000_NS12placeholders2_4E[1];
.global .align 1 .b8 _ZN34_INTERNAL_3ae18b5c_4_k_cu_38561bbc6thrust24THRUST_300001_SM_1000_NS12placeholders2_5E[1];
.global .align 1 .b8 _ZN34_INTERNAL_3ae18b5c_4_k_cu_38561bbc6thrust24THRUST_300001_SM_1000_NS12placeholders2_6E[1];
.global .align 1 .b8 _ZN34_INTERNAL_3ae18b5c_4_k_cu_38561bbc6thrust24THRUST_300001_SM_1000_NS12placeholders2_7E[1];
.global .align 1 .b8 _ZN34_INTERNAL_3ae18b5c_4_k_cu_38561bbc6thrust24THRUST_300001_SM_1000_NS12placeholders2_8E[1];
.global .align 1 .b8 _ZN34_INTERNAL_3ae18b5c_4_k_cu_38561bbc6thrust24THRUST_300001_SM_1000_NS12placeholders2_9E[1];
.global .align 1 .b8 _ZN34_INTERNAL_3ae18b5c_4_k_cu_38561bbc6thrust24THRUST_300001_SM_1000_NS12placeholders3_10E[1];
.global .align 1 .b8 _ZN34_INTERNAL_3ae18b5c_4_k_cu_38561bbc6thrust24THRUST_300001_SM_1000_NS3seqE[1];
.global .align 1 .b8 _ZN34_INTERNAL_3ae18b5c_4_k_cu_38561bbc6thrust24THRUST_300001_SM_1000_NS6deviceE[1];

.visible .entry _Z7prescanPiPKii(
	.param .u64 .ptr .align 1 _Z7prescanPiPKii_param_0,
	.param .u64 .ptr .align 1 _Z7prescanPiPKii_param_1,
	.param .u32 _Z7prescanPiPKii_param_2
)
{
	.reg .pred 	%p<19>;
	.reg .b32 	%r<87>;
	.reg .b64 	%rd<11>;
	// demoted variable
	.shared .align 4 .b8 _ZZ7prescanPiPKiiE4temp[1024];
	ld.param.u64 	%rd5, [_Z7prescanPiPKii_param_0];
	ld.param.u64 	%rd6, [_Z7prescanPiPKii_param_1];
	cvta.to.global.u64 	%rd1, %rd5;
	cvta.to.global.u64 	%rd7, %rd6;
	mov.u32 	%r1, %tid.x;
	shl.b32 	%r17, %r1, 2;
	mov.u32 	%r18, _ZZ7prescanPiPKiiE4temp;
	add.s32 	%r19, %r18, %r17;
	mov.b32 	%r20, 0;
	st.shared.u32 	[%r19], %r20;
	mov.u32 	%r21, %ntid.x;
	shl.b32 	%r22, %r21, 2;
	add.s32 	%r23, %r19, %r22;
	st.shared.u32 	[%r23], %r20;
	bar.sync 	0;
	mul.wide.u32 	%rd8, %r1, 4;
	add.s64 	%rd9, %rd7, %rd8;
	ld.global.u32 	%r24, [%rd9];
	st.shared.u32 	[%r19], %r24;
	ld.global.u32 	%r25, [%rd9+512];
	st.shared.u32 	[%r19+512], %r25;
	shl.b32 	%r26, %r1, 1;
	or.b32  	%r2, %r26, 1;
	bar.sync 	0;
	setp.gt.u32 	%p1, %r1, 127;
	add.s32 	%r3, %r19, %r17;
	@%p1 bra 	$L__BB0_2;
	ld.shared.u32 	%r27, [%r3];
	ld.shared.u32 	%r28, [%r3+4];
	add.s32 	%r29, %r28, %r27;
	st.shared.u32 	[%r3+4], %r29;
$L__BB0_2:
	bar.sync 	0;
	setp.gt.u32 	%p2, %r1, 63;
	shl.b32 	%r4, %r2, 3;
	add.s32 	%r5, %r18, %r4;
	@%p2 bra 	$L__BB0_4;
	ld.shared.u32 	%r31, [%r5+-4];
	ld.shared.u32 	%r32, [%r5+4];
	add.s32 	%r33, %r32, %r31;
	st.shared.u32 	[%r5+4], %r33;
$L__BB0_4:
	bar.sync 	0;
	setp.gt.u32 	%p3, %r1, 31;
	add.s32 	%r6, %r5, %r4;
	@%p3 bra 	$L__BB0_6;
	ld.shared.u32 	%r34, [%r6+-4];
	ld.shared.u32 	%r35, [%r6+12];
	add.s32 	%r36, %r35, %r34;
	st.shared.u32 	[%r6+12], %r36;
$L__BB0_6:
	bar.sync 	0;
	setp.gt.u32 	%p4, %r1, 15;
	mad.lo.s32 	%r7, %r2, 24, %r5;
	@%p4 bra 	$L__BB0_8;
	ld.shared.u32 	%r37, [%r7+-4];
	ld.shared.u32 	%r38, [%r7+28];
	add.s32 	%r39, %r38, %r37;
	st.shared.u32 	[%r7+28], %r39;
$L__BB0_8:
	bar.sync 	0;
	setp.gt.u32 	%p5, %r1, 7;
	mad.lo.s32 	%r8, %r2, 56, %r5;
	@%p5 bra 	$L__BB0_10;
	ld.shared.u32 	%r40, [%r8+-4];
	ld.shared.u32 	%r41, [%r8+60];
	add.s32 	%r42, %r41, %r40;
	st.shared.u32 	[%r8+60], %r42;
$L__BB0_10:
	bar.sync 	0;
	setp.gt.u32 	%p6, %r1, 3;
	mad.lo.s32 	%r9, %r2, 120, %r5;
	@%p6 bra 	$L__BB0_12;
	ld.shared.u32 	%r43, [%r9+-4];
	ld.shared.u32 	%r44, [%r9+124];
	add.s32 	%r45, %r44, %r43;
	st.shared.u32 	[%r9+124], %r45;
$L__BB0_12:
	bar.sync 	0;
	setp.gt.u32 	%p7, %r1, 1;
	mad.lo.s32 	%r10, %r2, 248, %r5;
	@%p7 bra 	$L__BB0_14;
	ld.shared.u32 	%r46, [%r10+-4];
	ld.shared.u32 	%r47, [%r10+252];
	add.s32 	%r48, %r47, %r46;
	st.shared.u32 	[%r10+252], %r48;
$L__BB0_14:
	bar.sync 	0;
	setp.ne.s32 	%p8, %r1, 0;
	@%p8 bra 	$L__BB0_16;
	ld.shared.u32 	%r50, [_ZZ7prescanPiPKiiE4temp+508];
	ld.shared.u32 	%r51, [_ZZ7prescanPiPKiiE4temp+1020];
	add.s32 	%r84, %r51, %r50;
	mov.b32 	%r52, 0;
	st.shared.u32 	[_ZZ7prescanPiPKiiE4temp+1020], %r52;
$L__BB0_16:
	setp.ne.s32 	%p9, %r1, 0;
	bar.sync 	0;
	@%p9 bra 	$L__BB0_18;
	ld.shared.u32 	%r53, [_ZZ7prescanPiPKiiE4temp+508];
	ld.shared.u32 	%r54, [_ZZ7prescanPiPKiiE4temp+1020];
	st.shared.u32 	[_ZZ7prescanPiPKiiE4temp+508], %r54;
	add.s32 	%r55, %r54, %r53;
	st.shared.u32 	[_ZZ7prescanPiPKiiE4temp+1020], %r55;
$L__BB0_18:
	setp.gt.u32 	%p10, %r1, 1;
	bar.sync 	0;
	@%p10 bra 	$L__BB0_20;
	ld.shared.u32 	%r56, [%r10+-4];
	ld.shared.u32 	%r57, [%r10+252];
	st.shared.u32 	[%r10+-4], %r57;
	add.s32 	%r58, %r57, %r56;
	st.shared.u32 	[%r10+252], %r58;
$L__BB0_20:
	setp.gt.u32 	%p11, %r1, 3;
	bar.sync 	0;
	@%p11 bra 	$L__BB0_22;
	ld.shared.u32 	%r59, [%r9+-4];
	ld.shared.u32 	%r60, [%r9+124];
	st.shared.u32 	[%r9+-4], %r60;
	add.s32 	%r61, %r60, %r59;
	st.shared.u32 	[%r9+124], %r61;
$L__BB0_22:
	setp.gt.u32 	%p12, %r1, 7;
	bar.sync 	0;
	@%p12 bra 	$L__BB0_24;
	ld.shared.u32 	%r62, [%r8+-4];
	ld.shared.u32 	%r63, [%r8+60];
	st.shared.u32 	[%r8+-4], %r63;
	add.s32 	%r64, %r63, %r62;
	st.shared.u32 	[%r8+60], %r64;
$L__BB0_24:
	setp.gt.u32 	%p13, %r1, 15;
	bar.sync 	0;
	@%p13 bra 	$L__BB0_26;
	ld.shared.u32 	%r65, [%r7+-4];
	ld.shared.u32 	%r66, [%r7+28];
	st.shared.u32 	[%r7+-4], %r66;
	add.s32 	%r67, %r66, %r65;
	st.shared.u32 	[%r7+28], %r67;
$L__BB0_26:
	setp.gt.u32 	%p14, %r1, 31;
	bar.sync 	0;
	@%p14 bra 	$L__BB0_28;
	ld.shared.u32 	%r68, [%r6+-4];
	ld.shared.u32 	%r69, [%r6+12];
	st.shared.u32 	[%r6+-4], %r69;
	add.s32 	%r70, %r69, %r68;
	st.shared.u32 	[%r6+12], %r70;
$L__BB0_28:
	setp.gt.u32 	%p15, %r1, 63;
	bar.sync 	0;
	@%p15 bra 	$L__BB0_30;
	ld.shared.u32 	%r71, [%r5+-4];
	ld.shared.u32 	%r72, [%r5+4];
	st.shared.u32 	[%r5+-4], %r72;
	add.s32 	%r73, %r72, %r71;
	st.shared.u32 	[%r5+4], %r73;
$L__BB0_30:
	setp.gt.u32 	%p16, %r1, 127;
	bar.sync 	0;
	@%p16 bra 	$L__BB0_32;
	ld.shared.u32 	%r74, [%r3];
	ld.shared.u32 	%r75, [%r3+4];
	st.shared.u32 	[%r3], %r75;
	add.s32 	%r76, %r75, %r74;
	st.shared.u32 	[%r3+4], %r76;
$L__BB0_32:
	setp.ne.s32 	%p17, %r1, 0;
	bar.sync 	0;
	@%p17 bra 	$L__BB0_37;
	add.s32 	%r85, %r18, 8;
	add.s64 	%rd10, %rd1, 8;
	mov.b32 	%r86, 0;
$L__BB0_34:
	ld.shared.u32 	%r80, [%r85+-4];
	st.global.u32 	[%rd10+-8], %r80;
	ld.shared.u32 	%r81, [%r85];
	st.global.u32 	[%rd10+-4], %r81;
	ld.shared.u32 	%r82, [%r85+4];
	st.global.u32 	[%rd10], %r82;
	add.s32 	%r86, %r86, 16;
	setp.eq.s32 	%p18, %r86, 1024;
	@%p18 bra 	$L__BB0_36;
	ld.shared.u32 	%r83, [%r85+8];
	st.global.u32 	[%rd10+4], %r83;
	add.s32 	%r85, %r85, 16;
	add.s64 	%rd10, %rd10, 16;
	bra.uni 	$L__BB0_34;
$L__BB0_36:
	st.global.u32 	[%rd1+1020], %r84;
$L__BB0_37:
	ret;

}
	// .globl	_Z6kernelPiPh
.visible .entry _Z6kernelPiPh(
	.param .u64 .ptr .align 1 _Z6kernelPiPh_param_0,
	.param .u64 .ptr .align 1 _Z6kernelPiPh_param_1
)
{
	.reg .pred 	%p<14>;
	.reg .b16 	%rs<2>;
	.reg .b32 	%r<36>;
	.reg .b64 	%rd<16>;

	ld.param.u64 	%rd6, [_Z6kernelPiPh_param_0];
	ld.param.u64 	%rd7, [_Z6kernelPiPh_param_1];
	cvta.to.global.u64 	%rd1, %rd7;
	mov.u32 	%r1, %ntid.x;
	mov.u32 	%r23, %ctaid.x;
	mov.u32 	%r24, %tid.x;
	mad.lo.s32 	%r29, %r1, %r23, %r24;
	setp.gt.s32 	%p1, %r29, 255;
	@%p1 bra 	$L__BB1_19;
	add.s64 	%rd2, %rd1, -8;
	mov.u32 	%r25, %nctaid.x;
	mul.lo.s32 	%r3, %r1, %r25;
	cvta.to.global.u64 	%rd3, %rd6;
$L__BB1_2:
	setp.eq.s32 	%p2, %r29, 0;
	mul.wide.s32 	%rd8, %r29, 4;
	add.s64 	%rd4, %rd3, %rd8;
	mov.b32 	%r30, 0;
	@%p2 bra 	$L__BB1_4;
	ld.global.u32 	%r30, [%rd4+-4];
$L__BB1_4:
	ld.global.u32 	%r33, [%rd4];
	setp.le.s32 	%p3, %r33, %r30;
	@%p3 bra 	$L__BB1_18;
	cvt.u16.u32 	%rs1, %r29;
	sub.s32 	%r8, %r33, %r30;
	and.b32  	%r9, %r8, 15;
	sub.s32 	%r27, %r30, %r33;
	setp.gt.u32 	%p4, %r27, -16;
	@%p4 bra 	$L__BB1_8;
	and.b32  	%r28, %r8, -16;
	neg.s32 	%r31, %r28;
$L__BB1_7:
	.pragma "nounroll";
	cvt.s64.s32 	%rd9, %r33;
	add.s64 	%rd10, %rd2, %rd9;
	st.global.u8 	[%rd10+7], %rs1;
	st.global.u8 	[%rd10+6], %rs1;
	st.global.u8 	[%rd10+5], %rs1;
	st.global.u8 	[%rd10+4], %rs1;
	st.global.u8 	[%rd10+3], %rs1;
	st.global.u8 	[%rd10+2], %rs1;
	st.global.u8 	[%rd10+1], %rs1;
	st.global.u8 	[%rd10], %rs1;
	st.global.u8 	[%rd10+-1], %rs1;
	st.global.u8 	[%rd10+-2], %rs1;
	st.global.u8 	[%rd10+-3], %rs1;
	st.global.u8 	[%rd10+-4], %rs1;
	st.global.u8 	[%rd10+-5], %rs1;
	st.global.u8 	[%rd10+-6], %rs1;
	st.global.u8 	[%rd10+-7], %rs1;
	add.s32 	%r33, %r33, -16;
	st.global.u8 	[%rd10+-8], %rs1;
	add.s32 	%r31, %r31, 16;
	setp.ne.s32 	%p5, %r31, 0;
	@%p5 bra 	$L__BB1_7;
$L__BB1_8:
	setp.eq.s32 	%p6, %r9, 0;
	@%p6 bra 	$L__BB1_18;
	and.b32  	%r16, %r8, 7;
	setp.lt.u32 	%p7, %r9, 8;
	@%p7 bra 	$L__BB1_11;
	cvt.s64.s32 	%rd11, %r33;
	add.s64 	%rd12, %rd1, %rd11;
	st.global.u8 	[%rd12+-1], %rs1;
	st.global.u8 	[%rd12+-2], %rs1;
	st.global.u8 	[%rd12+-3], %rs1;
	st.global.u8 	[%rd12+-4], %rs1;
	st.global.u8 	[%rd12+-5], %rs1;
	st.global.u8 	[%rd12+-6], %rs1;
	st.global.u8 	[%rd12+-7], %rs1;
	add.s32 	%r33, %r33, -8;
	st.global.u8 	[%rd12+-8], %rs1;
$L__BB1_11:
	setp.eq.s32 	%p8, %r16, 0;
	@%p8 bra 	$L__BB1_18;
	and.b32  	%r19, %r8, 3;
	setp.lt.u32 	%p9, %r16, 4;
	@%p9 bra 	$L__BB1_14;
	cvt.s64.s32 	%rd13, %r33;
	add.s64 	%rd14, %rd1, %rd13;
	st.global.u8 	[%rd14+-1], %rs1;
	st.global.u8 	[%rd14+-2], %rs1;
	st.global.u8 	[%rd14+-3], %rs1;
	add.s32 	%r33, %r33, -4;
	st.global.u8 	[%rd14+-4], %rs1;
$L__BB1_14:
	setp.eq.s32 	%p10, %r19, 0;
	@%p10 bra 	$L__BB1_18;
	cvt.s64.s32 	%rd15, %r33;
	add.s64 	%rd5, %rd1, %rd15;
	st.global.u8 	[%rd5+-1], %rs1;
	setp.eq.s32 	%p11, %r19, 1;
	@%p11 bra 	$L__BB1_18;
	st.global.u8 	[%rd5+-2], %rs1;
	setp.eq.s32 	%p12, %r19, 2;
	@%p12 bra 	$L__BB1_18;
	st.global.u8 	[%rd5+-3], %rs1;
$L__BB1_18:
	add.s32 	%r29, %r29, %r3;
	setp.lt.s32 	%p13, %r29, 256;
	@%p13 bra 	$L__BB1_2;
$L__BB1_19:
	ret;

}
	// .globl	_Z4histPhiPi
.visible .entry _Z4histPhiPi(
	.param .u64 .ptr .align 1 _Z4histPhiPi_param_0,
	.param .u32 _Z4histPhiPi_param_1,
	.param .u64 .ptr .align 1 _Z4histPhiPi_param_2
)
{
	.reg .pred 	%p<9>;
	.reg .b16 	%rs<6>;
	.reg .b32 	%r<65>;
	.reg .b64 	%rd<17>;
	// demoted variable
	.shared .align 4 .b8 _ZZ4histPhiPiE4temp[1028];
	ld.param.u64 	%rd6, [_Z4histPhiPi_param_0];
	ld.param.u32 	%r16, [_Z4histPhiPi_param_1];
	ld.param.u64 	%rd5, [_Z4histPhiPi_param_2];
	cvta.to.global.u64 	%rd1, %rd6;
	mov.u32 	%r17, %ntid.x;
	mov.u32 	%r18, %ctaid.x;
	mov.u32 	%r19, %tid.x;
	mad.lo.s32 	%r1, %r17, %r18, %r19;
	mov.u32 	%r20, %nctaid.x;
	mul.lo.s32 	%r2, %r17, %r20;
	setp.ge.s32 	%p1, %r1, %r16;
	@%p1 bra 	$L__BB2_7;
	add.s32 	%r21, %r1, %r2;
	max.s32 	%r22, %r16, %r21;
	setp.lt.s32 	%p2, %r21, %r16;
	selp.u32 	%r23, 1, 0, %p2;
	add.s32 	%r24, %r21, %r23;
	sub.s32 	%r25, %r22, %r24;
	div.u32 	%r26, %r25, %r2;
	add.s32 	%r3, %r26, %r23;
	and.b32  	%r27, %r3, 3;
	setp.eq.s32 	%p3, %r27, 3;
	mov.u32 	%r61, %r1;
	@%p3 bra 	$L__BB2_4;
	add.s32 	%r28, %r3, 1;
	and.b32  	%r29, %r28, 3;
	neg.s32 	%r59, %r29;
	mov.u32 	%r61, %r1;
$L__BB2_3:
	.pragma "nounroll";
	cvt.s64.s32 	%rd7, %r61;
	add.s64 	%rd8, %rd1, %rd7;
	ld.global.u8 	%rs1, [%rd8];
	mul.wide.u16 	%r30, %rs1, 4;
	mov.u32 	%r31, _ZZ4histPhiPiE4temp;
	add.s32 	%r32, %r31, %r30;
	atom.shared.add.u32 	%r33, [%r32], 1;
	add.s32 	%r61, %r61, %r2;
	add.s32 	%r59, %r59, 1;
	setp.ne.s32 	%p4, %r59, 0;
	@%p4 bra 	$L__BB2_3;
$L__BB2_4:
	setp.lt.u32 	%p5, %r3, 3;
	@%p5 bra 	$L__BB2_7;
	mov.u32 	%r35, _ZZ4histPhiPiE4temp;
	cvt.s64.s32 	%rd11, %r2;
	shl.b32 	%r47, %r2, 2;
$L__BB2_6:
	cvt.s64.s32 	%rd9, %r61;
	add.s64 	%rd10, %rd1, %rd9;
	ld.global.u8 	%rs2, [%rd10];
	mul.wide.u16 	%r34, %rs2, 4;
	add.s32 	%r36, %r35, %r34;
	atom.shared.add.u32 	%r37, [%r36], 1;
	add.s64 	%rd12, %rd10, %rd11;
	ld.global.u8 	%rs3, [%rd12];
	mul.wide.u16 	%r38, %rs3, 4;
	add.s32 	%r39, %r35, %r38;
	atom.shared.add.u32 	%r40, [%r39], 1;
	add.s64 	%rd13, %rd12, %rd11;
	ld.global.u8 	%rs4, [%rd13];
	mul.wide.u16 	%r41, %rs4, 4;
	add.s32 	%r42, %r35, %r41;
	atom.shared.add.u32 	%r43, [%r42], 1;
	add.s64 	%rd14, %rd13, %rd11;
	ld.global.u8 	%rs5, [%rd14];
	mul.wide.u16 	%r44, %rs5, 4;
	add.s32 	%r45, %r35, %r44;
	atom.shared.add.u32 	%r46, [%r45], 1;
	add.s32 	%r61, %r47, %r61;
	setp.lt.s32 	%p6, %r61, %r16;
	@%p6 bra 	$L__BB2_6;
$L__BB2_7:
	bar.sync 	0;
	setp.ne.s32 	%p7, %r1, 0;
	@%p7 bra 	$L__BB2_11;
	cvta.to.global.u64 	%rd15, %rd5;
	mov.u32 	%r50, _ZZ4histPhiPiE4temp;
	add.s32 	%r63, %r50, 8;
	add.s64 	%rd16, %rd15, 8;
	mov.b32 	%r64, 8;
$L__BB2_9:
	ld.shared.u32 	%r51, [%r63+-8];
	atom.global.add.u32 	%r52, [%rd16+-8], %r51;
	setp.eq.s32 	%p8, %r64, 1032;
	@%p8 bra 	$L__BB2_11;
	ld.shared.u32 	%r53, [%r63+-4];
	atom.global.add.u32 	%r54, [%rd16+-4], %r53;
	ld.shared.u32 	%r55, [%r63];
	atom.global.add.u32 	%r56, [%rd16], %r55;
	ld.shared.u32 	%r57, [%r63+4];
	atom.global.add.u32 	%r58, [%rd16+4], %r57;
	add.s32 	%r64, %r64, 16;
	add.s64 	%rd16, %rd16, 16;
	add.s32 	%r63, %r63, 16;
	bra.uni 	$L__BB2_9;
$L__BB2_11:
	ret;

}
	// .globl	_ZN3cub18CUB_300001_SM_10006detail11EmptyKernelIvEEvv
.visible .entry _ZN3cub18CUB_300001_SM_10006detail11EmptyKernelIvEEvv()
{


	ret;

}


// ===== COMPILED SASS (sm_100) =====

	.target	sm_100

	.elftype	@"ET_EXEC"


//--------------------- .note.nv.tkinfo           --------------------------
	.section	.note.nv.tkinfo,"",@"SHT_NOTE"
	.sectionflags	@"SHF_NOTE_NV_TKINFO"
	.tkinfo
        /*0018*/ 	.word	0x00000002
        /*0030*/ 	.string	""
        /*0030*/ 	.string	"ptxas"
        /*0030*/ 	.string	"Cuda compilation tools, release 13.0, V13.0.88"
        /*0030*/ 	.string	"Build cuda_13.0.r13.0/compiler.36424714_0"
        /*0030*/ 	.string	"-arch sm_100 -m 64 "



//--------------------- .note.nv.cuinfo           --------------------------
	.section	.note.nv.cuinfo,"",@"SHT_NOTE"
	.sectionflags	@"SHF_NOTE_NV_CUINFO"
        /*0018*/ 	.short	0x0002
        /*001a*/ 	.short	0x0064
        /*001c*/ 	.short	0x0082
	.zero		2


//--------------------- .nv.info                  --------------------------
	.section	.nv.info,"",@"SHT_CUDA_INFO"
	.align	4


	//----- nvinfo : EIATTR_REGCOUNT
	.align		4
        /*0000*/ 	.byte	0x04, 0x2f
        /*0002*/ 	.short	(.L_46 - .L_45)
	.align		4
.L_45:
        /*0004*/ 	.word	index@(_Z7prescanPiPKii)
        /*0008*/ 	.word	0x00000020


	//----- nvinfo : EIATTR_FRAME_SIZE
	.align		4
.L_46:
        /*000c*/ 	.byte	0x04, 0x11
        /*000e*/ 	.short	(.L_48 - .L_47)
	.align		4
.L_47:
        /*0010*/ 	.word	index@(_Z7prescanPiPKii)
        /*0014*/ 	.word	0x00000000


	//----- nvinfo : EIATTR_REGCOUNT
	.align		4
.L_48:
        /*0018*/ 	.byte	0x04, 0x2f
        /*001a*/ 	.short	(.L_50 - .L_49)
	.align		4
.L_49:
        /*001c*/ 	.word	index@(_Z6kernelPiPh)
        /*0020*/ 	.word	0x0000000d


	//----- nvinfo : EIATTR_FRAME_SIZE
	.align		4
.L_50:
        /*0024*/ 	.byte	0x04, 0x11
        /*0026*/ 	.short	(.L_52 - .L_51)
	.align		4
.L_51:
        /*0028*/ 	.word	index@(_Z6kernelPiPh)
        /*002c*/ 	.word	0x00000000


	//----- nvinfo : EIATTR_REGCOUNT
	.align		4
.L_52:
        /*0030*/ 	.byte	0x04, 0x2f
        /*0032*/ 	.short	(.L_54 - .L_53)
	.align		4
.L_53:
        /*0034*/ 	.word	index@(_Z4histPhiPi)
        /*0038*/ 	.word	0x0000001a


	//----- nvinfo : EIATTR_FRAME_SIZE
	.align		4
.L_54:
        /*003c*/ 	.byte	0x04, 0x11
        /*003e*/ 	.short	(.L_56 - .L_55)
	.align		4
.L_55:
        /*0040*/ 	.word	index@(_Z4histPhiPi)
        /*0044*/ 	.word	0x00000000


	//----- nvinfo : EIATTR_REGCOUNT
	.align		4
.L_56:
        /*0048*/ 	.byte	0x04, 0x2f
        /*004a*/ 	.short	(.L_58 - .L_57)
	.align		4
.L_57:
        /*004c*/ 	.word	index@(_ZN3cub18CUB_300001_SM_10006detail11EmptyKernelIvEEvv)
        /*0050*/ 	.word	0x00000004


	//----- nvinfo : EIATTR_FRAME_SIZE
	.align		4
.L_58:
        /*0054*/ 	.byte	0x04, 0x11
        /*0056*/ 	.short	(.L_60 - .L_59)
	.align		4
.L_59:
        /*0058*/ 	.word	index@(_ZN3cub18CUB_300001_SM_10006detail11EmptyKernelIvEEvv)
        /*005c*/ 	.word	0x00000000


	//----- nvinfo : EIATTR_MIN_STACK_SIZE
	.align		4
.L_60:
        /*0060*/ 	.byte	0x04, 0x12
        /*0062*/ 	.short	(.L_62 - .L_61)
	.align		4
.L_61:
        /*0064*/ 	.word	index@(_ZN3cub18CUB_300001_SM_10006detail11EmptyKernelIvEEvv)
        /*0068*/ 	.word	0x00000000


	//----- nvinfo : EIATTR_MIN_STACK_SIZE
	.align		4
.L_62:
        /*006c*/ 	.byte	0x04, 0x12
        /*006e*/ 	.short	(.L_64 - .L_63)
	.align		4
.L_63:
        /*0070*/ 	.word	index@(_Z4histPhiPi)
        /*0074*/ 	.word	0x00000000


	//----- nvinfo : EIATTR_MIN_STACK_SIZE
	.align		4
.L_64:
        /*0078*/ 	.byte	0x04, 0x12
        /*007a*/ 	.short	(.L_66 - .L_65)
	.align		4
.L_65:
        /*007c*/ 	.word	index@(_Z6kernelPiPh)
        /*0080*/ 	.word	0x00000000


	//----- nvinfo : EIATTR_MIN_STACK_SIZE
	.align		4
.L_66:
        /*0084*/ 	.byte	0x04, 0x12
        /*0086*/ 	.short	(.L_68 - .L_67)
	.align		4
.L_67:
        /*0088*/ 	.word	index@(_Z7prescanPiPKii)
        /*008c*/ 	.word	0x00000000
.L_68:


//--------------------- .nv.compat                --------------------------
	.section	.nv.compat,"",@"SHT_CUDA_COMPAT_INFO"
	.align	4
        /*0000*/ 	.byte	0x02, 0x09, 0x00, 0x00, 0x02, 0x02, 0x01, 0x00, 0x02, 0x05, 0x05, 0x00, 0x03, 0x07, 0x01, 0x01
        /*0010*/ 	.byte	0x02, 0x03, 0x00, 0x00, 0x02, 0x06, 0x01, 0x00, 0x04, 0x0b, 0x08, 0x00, 0x09, 0x00, 0x00, 0x00
        /*0020*/ 	.byte	0x00, 0x00, 0x00, 0x00


//--------------------- .nv.info._ZN3cub18CUB_300001_SM_10006detail11EmptyKernelIvEEvv --------------------------
	.section	.nv.info._ZN3cub18CUB_300001_SM_10006detail11EmptyKernelIvEEvv,"",@"SHT_CUDA_INFO"
	.sectionflags	@""
	.align	4


	//----- nvinfo : EIATTR_CUDA_API_VERSION
	.align		4
        /*0000*/ 	.byte	0x04, 0x37
        /*0002*/ 	.short	(.L_70 - .L_69)
.L_69:
        /*0004*/ 	.word	0x00000082


	//----- nvinfo : EIATTR_SPARSE_MMA_MASK
	.align		4
.L_70:
        /*0008*/ 	.byte	0x03, 0x50
        /*000a*/ 	.short	0x0000


	//----- nvinfo : EIATTR_MAXREG_COUNT
	.align		4
        /*000c*/ 	.byte	0x03, 0x1b
        /*000e*/ 	.short	0x00ff


	//----- nvinfo : EIATTR_MERCURY_ISA_VERSION
	.align		4
        /*0010*/ 	.byte	0x03, 0x5f
        /*0012*/ 	.short	0x0101


	//----- nvinfo : EIATTR_VRC_CTA_INIT_COUNT
	.align		4
        /*0014*/ 	.byte	0x02, 0x4a
	.zero		1
	.zero		1


	//----- nvinfo : EIATTR_EXIT_INSTR_OFFSETS
	.align		4
        /*0018*/ 	.byte	0x04, 0x1c
        /*001a*/ 	.short	(.L_72 - .L_71)


	//   ....[0]....
.L_71:
        /*001c*/ 	.word	0x00000010


	//----- nvinfo : EIATTR_SW_WAR
	.align		4
.L_72:
        /*0020*/ 	.byte	0x04, 0x36
        /*0022*/ 	.short	(.L_74 - .L_73)
.L_73:
        /*0024*/ 	.word	0x00000008
.L_74:


//--------------------- .nv.info._Z4histPhiPi     --------------------------
	.section	.nv.info._Z4histPhiPi,"",@"SHT_CUDA_INFO"
	.sectionflags	@""
	.align	4


	//----- nvinfo : EIATTR_CUDA_API_VERSION
	.align		4
        /*0000*/ 	.byte	0x04, 0x37
        /*0002*/ 	.short	(.L_76 - .L_75)
.L_75:
        /*0004*/ 	.word	0x00000082


	//----- nvinfo : EIATTR_KPARAM_INFO
	.align		4
.L_76:
        /*0008*/ 	.byte	0x04, 0x17
        /*000a*/ 	.short	(.L_78 - .L_77)
.L_77:
        /*000c*/ 	.word	0x00000000
        /*0010*/ 	.short	0x0002
        /*0012*/ 	.short	0x0010
        /*0014*/ 	.byte	0x00, 0xf5, 0x21, 0x00


	//----- nvinfo : EIATTR_KPARAM_INFO
	.align		4
.L_78:
        /*0018*/ 	.byte	0x04, 0x17
        /*001a*/ 	.short	(.L_80 - .L_79)
.L_79:
        /*001c*/ 	.word	0x00000000
        /*0020*/ 	.short	0x0001
        /*0022*/ 	.short	0x0008
        /*0024*/ 	.byte	0x00, 0xf0, 0x11, 0x00


	//----- nvinfo : EIATTR_KPARAM_INFO
	.align		4
.L_80:
        /*0028*/ 	.byte	0x04, 0x17
        /*002a*/ 	.short	(.L_82 - .L_81)
.L_81:
        /*002c*/ 	.word	0x00000000
        /*0030*/ 	.short	0x0000
        /*0032*/ 	.short	0x0000
        /*0034*/ 	.byte	0x00, 0xf5, 0x21, 0x00


	//----- nvinfo : EIATTR_SPARSE_MMA_MASK
	.align		4
.L_82:
        /*0038*/ 	.byte	0x03, 0x50
        /*003a*/ 	.short	0x0000


	//----- nvinfo : EIATTR_MAXREG_COUNT
	.align		4
        /*003c*/ 	.byte	0x03, 0x1b
        /*003e*/ 	.short	0x00ff


	//----- nvinfo : EIATTR_NUM_BARRIERS
	.align		4
        /*0040*/ 	.byte	0x02, 0x4c
        /*0042*/ 	.byte	0x01
	.zero		1


	//----- nvinfo : EIATTR_MERCURY_ISA_VERSION
	.align		4
        /*0044*/ 	.byte	0x03, 0x5f
        /*0046*/ 	.short	0x0101


	//----- nvinfo : EIATTR_VRC_CTA_INIT_COUNT
	.align		4
        /*0048*/ 	.byte	0x02, 0x4a
	.zero		1
	.zero		1


	//----- nvinfo : EIATTR_EXIT_INSTR_OFFSETS
	.align		4
        /*004c*/ 	.byte	0x04, 0x1c
        /*004e*/ 	.short	(.L_84 - .L_83)


	//   ....[0]....
.L_83:
        /*0050*/ 	.word	0x000005c0


	//   ....[1]....
        /*0054*/ 	.word	0x000008c0


	//----- nvinfo : EIATTR_CRS_STACK_SIZE
	.align		4
.L_84:
        /*0058*/ 	.byte	0x04, 0x1e
        /*005a*/ 	.short	(.L_86 - .L_85)
.L_85:
        /*005c*/ 	.word	0x00000000


	//----- nvinfo : EIATTR_CBANK_PARAM_SIZE
	.align		4
.L_86:
        /*0060*/ 	.byte	0x03, 0x19
        /*0062*/ 	.short	0x0018


	//----- nvinfo : EIATTR_PARAM_CBANK
	.align		4
        /*0064*/ 	.byte	0x04, 0x0a
        /*0066*/ 	.short	(.L_88 - .L_87)
	.align		4
.L_87:
        /*0068*/ 	.word	index@(.nv.constant0._Z4histPhiPi)
        /*006c*/ 	.short	0x0380
        /*006e*/ 	.short	0x0018


	//----- nvinfo : EIATTR_SW_WAR
	.align		4
.L_88:
        /*0070*/ 	.byte	0x04, 0x36
        /*0072*/ 	.short	(.L_90 - .L_89)
.L_89:
        /*0074*/ 	.word	0x00000008
.L_90:


//--------------------- .nv.info._Z6kernelPiPh    --------------------------
	.section	.nv.info._Z6kernelPiPh,"",@"SHT_CUDA_INFO"
	.sectionflags	@""
	.align	4


	//----- nvinfo : EIATTR_CUDA_API_VERSION
	.align		4
        /*0000*/ 	.byte	0x04, 0x37
        /*0002*/ 	.short	(.L_92 - .L_91)
.L_91:
        /*0004*/ 	.word	0x00000082


	//----- nvinfo : EIATTR_KPARAM_INFO
	.align		4
.L_92:
        /*0008*/ 	.byte	0x04, 0x17
        /*000a*/ 	.short	(.L_94 - .L_93)
.L_93:
        /*000c*/ 	.word	0x00000000
        /*0010*/ 	.short	0x0001
        /*0012*/ 	.short	0x0008
        /*0014*/ 	.byte	0x00, 0xf5, 0x21, 0x00


	//----- nvinfo : EIATTR_KPARAM_INFO
	.align		4
.L_94:
        /*0018*/ 	.byte	0x04, 0x17
        /*001a*/ 	.short	(.L_96 - .L_95)
.L_95:
        /*001c*/ 	.word	0x00000000
        /*0020*/ 	.short	0x0000
        /*0022*/ 	.short	0x0000
        /*0024*/ 	.byte	0x00, 0xf5, 0x21, 0x00


	//----- nvinfo : EIATTR_SPARSE_MMA_MASK
	.align		4
.L_96:
        /*0028*/ 	.byte	0x03, 0x50
        /*002a*/ 	.short	0x0000


	//----- nvinfo : EIATTR_MAXREG_COUNT
	.align		4
        /*002c*/ 	.byte	0x03, 0x1b
        /*002e*/ 	.short	0x00ff


	//----- nvinfo : EIATTR_MERCURY_ISA_VERSION
	.align		4
        /*0030*/ 	.byte	0x03, 0x5f
        /*0032*/ 	.short	0x0101


	//----- nvinfo : EIATTR_VRC_CTA_INIT_COUNT
	.align		4
        /*0034*/ 	.byte	0x02, 0x4a
	.zero		1
	.zero		1


	//----- nvinfo : EIATTR_EXIT_INSTR_OFFSETS
	.align		4
        /*0038*/ 	.byte	0x04, 0x1c
        /*003a*/ 	.short	(.L_98 - .L_97)


	//   ....[0]....
.L_97:
        /*003c*/ 	.word	0x00000060


	//   ....[1]....
        /*0040*/ 	.word	0x00000660


	//----- nvinfo : EIATTR_CRS_STACK_SIZE
	.align		4
.L_98:
        /*0044*/ 	.byte	0x04, 0x1e
        /*0046*/ 	.short	(.L_100 - .L_99)
.L_99:
        /*0048*/ 	.word	0x00000000


	//----- nvinfo : EIATTR_CBANK_PARAM_SIZE
	.align		4
.L_100:
        /*004c*/ 	.byte	0x03, 0x19
        /*004e*/ 	.short	0x0010


	//----- nvinfo : EIATTR_PARAM_CBANK
	.align		4
        /*0050*/ 	.byte	0x04, 0x0a
        /*0052*/ 	.short	(.L_102 - .L_101)
	.align		4
.L_101:
        /*0054*/ 	.word	index@(.nv.constant0._Z6kernelPiPh)
        /*0058*/ 	.short	0x0380
        /*005a*/ 	.short	0x0010


	//----- nvinfo : EIATTR_SW_WAR
	.align		4
.L_102:
        /*005c*/ 	.byte	0x04, 0x36
        /*005e*/ 	.short	(.L_104 - .L_103)
.L_103:
        /*0060*/ 	.word	0x00000008
.L_104:


//--------------------- .nv.info._Z7prescanPiPKii --------------------------
	.section	.nv.info._Z7prescanPiPKii,"",@"SHT_CUDA_INFO"
	.sectionflags	@""
	.align	4


	//----- nvinfo : EIATTR_CUDA_API_VERSION
	.align		4
        /*0000*/ 	.byte	0x04, 0x37
        /*0002*/ 	.short	(.L_106 - .L_105)
.L_105:
        /*0004*/ 	.word	0x00000082


	//----- nvinfo : EIATTR_KPARAM_INFO
	.align		4
.L_106:
        /*0008*/ 	.byte	0x04, 0x17
        /*000a*/ 	.short	(.L_108 - .L_107)
.L_107:
        /*000c*/ 	.word	0x00000000
        /*0010*/ 	.short	0x0002
        /*0012*/ 	.short	0x0010
        /*0014*/ 	.byte	0x00, 0xf0, 0x11, 0x00


	//----- nvinfo : EIATTR_KPARAM_INFO
	.align		4
.L_108:
        /*0018*/ 	.byte	0x04, 0x17
        /*001a*/ 	.short	(.L_110 - .L_109)
.L_109:
        /*001c*/ 	.word	0x00000000
        /*0020*/ 	.short	0x0001
        /*0022*/ 	.short	0x0008
        /*0024*/ 	.byte	0x00, 0xf5, 0x21, 0x00


	//----- nvinfo : EIATTR_KPARAM_INFO
	.align		4
.L_110:
        /*0028*/ 	.byte	0x04, 0x17
        /*002a*/ 	.short	(.L_112 - .L_111)
.L_111:
        /*002c*/ 	.word	0x00000000
        /*0030*/ 	.short	0x0000
        /*0032*/ 	.short	0x0000
        /*0034*/ 	.byte	0x00, 0xf5, 0x21, 0x00


	//----- nvinfo : EIATTR_SPARSE_MMA_MASK
	.align		4
.L_112:
        /*0038*/ 	.byte	0x03, 0x50
        /*003a*/ 	.short	0x0000


	//----- nvinfo : EIATTR_MAXREG_COUNT
	.align		4
        /*003c*/ 	.byte	0x03, 0x1b
        /*003e*/ 	.short	0x00ff


	//----- nvinfo : EIATTR_NUM_BARRIERS
	.align		4
        /*0040*/ 	.byte	0x02, 0x4c
        /*0042*/ 	.byte	0x01
	.zero		1


	//----- nvinfo : EIATTR_MERCURY_ISA_VERSION
	.align		4
        /*0044*/ 	.byte	0x03, 0x5f
        /*0046*/ 	.short	0x0101


	//----- nvinfo : EIATTR_UNUSED_LOAD_BYTE_OFFSET
	.align		4
        /*0048*/ 	.byte	0x04, 0x44
        /*004a*/ 	.short	(.L_114 - .L_113)


	//   ....[0]....
.L_113:
        /*004c*/ 	.word	0x000007c0
        /*0050*/ 	.word	0x0000fff0


	//----- nvinfo : EIATTR_VRC_CTA_INIT_COUNT
	.align		4
.L_114:
        /*0054*/ 	.byte	0x02, 0x4a
	.zero		1
	.zero		1


	//----- nvinfo : EIATTR_EXIT_INSTR_OFFSETS
	.align		4
        /*0058*/ 	.byte	0x04, 0x1c
        /*005a*/ 	.short	(.L_116 - .L_115)


	//   ....[0]....
.L_115:
        /*005c*/ 	.word	0x000007b0


	//   ....[1]....
        /*0060*/ 	.word	0x00001110


	//----- nvinfo : EIATTR_CBANK_PARAM_SIZE
	.align		4
.L_116:
        /*0064*/ 	.byte	0x03, 0x19
        /*0066*/ 	.short	0x0014


	//----- nvinfo : EIATTR_PARAM_CBANK
	.align		4
        /*0068*/ 	.byte	0x04, 0x0a
        /*006a*/ 	.short	(.L_118 - .L_117)
	.align		4
.L_117:
        /*006c*/ 	.word	index@(.nv.constant0._Z7prescanPiPKii)
        /*0070*/ 	.short	0x0380
        /*0072*/ 	.short	0x0014


	//----- nvinfo : EIATTR_SW_WAR
	.align		4
.L_118:
        /*0074*/ 	.byte	0x04, 0x36
        /*0076*/ 	.short	(.L_120 - .L_119)
.L_119:
        /*0078*/ 	.word	0x00000008
.L_120:


//--------------------- .nv.callgraph             --------------------------
	.section	.nv.callgraph,"",@"SHT_CUDA_CALLGRAPH"
	.align	4
	.sectionentsize	8
	.align		4
        /*0000*/ 	.word	0x00000000
	.align		4
        /*0004*/ 	.word	0xffffffff
	.align		4
        /*0008*/ 	.word	0x00000000
	.align		4
        /*000c*/ 	.word	0xfffffffe
	.align		4
        /*0010*/ 	.word	0x00000000
	.align		4
        /*0014*/ 	.word	0xfffffffd
	.align		4
        /*0018*/ 	.word	0x00000000
	.align		4
        /*001c*/ 	.word	0xfffffffc


//--------------------- .nv.constant4             --------------------------
	.section	.nv.constant4,"a",@progbits
	.align	8
	.align		8
.nv.constant4:
        /*0000*/ 	.dword	_ZN34_INTERNAL_3ae18b5c_4_k_cu_38561bbc4cuda3std3__45__cpo5beginE
	.align		8
        /*0008*/ 	.dword	_ZN34_INTERNAL_3ae18b5c_4_k_cu_38561bbc4cuda3std3__45__cpo3endE
	.align		8
        /*0010*/ 	.dword	_ZN34_INTERNAL_3ae18b5c_4_k_cu_38561bbc4cuda3std3__45__cpo6cbeginE
	.align		8
        /*0018*/ 	.dword	_ZN34_INTERNAL_3ae18b5c_4_k_cu_38561bbc4cuda3std3__45__cpo4cendE
	.align		8
        /*0020*/ 	.dword	_ZN34_INTERNAL_3ae18b5c_4_k_cu_38561bbc4cuda3std3__45__cpo6rbeginE
	.align		8
        /*0028*/ 	.dword	_ZN34_INTERNAL_3ae18b5c_4_k_cu_38561bbc4cuda3std3__45__cpo4rendE
	.align		8
        /*0030*/ 	.dword	_ZN34_INTERNAL_3ae18b5c_4_k_cu_38561bbc4cuda3std3__45__cpo7crbeginE
	.align		8
        /*0038*/ 	.dword	_ZN34_INTERNAL_3ae18b5c_4_k_cu_38561bbc4cuda3std3__45__cpo5crendE
	.align		8
        /*0040*/ 	.dword	_ZN34_INTERNAL_3ae18b5c_4_k_cu_38561bbc4cuda3std3__436_GLOBAL__N__3ae18b5c_4_k_cu_38561bbc6ignoreE
	.align		8
        /*0048*/ 	.dword	_ZN34_INTERNAL_3ae18b5c_4_k_cu_38561bbc4cuda3std3__419piecewise_constructE
	.align		8
        /*0050*/ 	.dword	_ZN34_INTERNAL_3ae18b5c_4_k_cu_38561bbc4cuda3std3__48in_placeE
	.align		8
        /*0058*/ 	.dword	_ZN34_INTERNAL_3ae18b5c_4_k_cu_38561bbc4cuda3std3__420unreachable_sentinelE
	.align		8
        /*0060*/ 	.dword	_ZN34_INTERNAL_3ae18b5c_4_k_cu_38561bbc4cuda3std3__47nulloptE
	.align		8
        /*0068*/ 	.dword	_ZN34_INTERNAL_3ae18b5c_4_k_cu_38561bbc4cuda3std3__48unexpectE
	.align		8
        /*0070*/ 	.dword	_ZN34_INTERNAL_3ae18b5c_4_k_cu_38561bbc4cuda3std6ranges3__45__cpo4swapE
	.align		8
        /*0078*/ 	.dword	_ZN34_INTERNAL_3ae18b5c_4_k_cu_38561bbc4cuda3std6ranges3__45__cpo9iter_moveE
	.align		8
        /*0080*/ 	.dword	_ZN34_INTERNAL_3ae18b5c_4_k_cu_38561bbc4cuda3std6ranges3__45__cpo5beginE
	.align		8
        /*0088*/ 	.dword	_ZN34_INTERNAL_3ae18b5c_4_k_cu_38561bbc4cuda3std6ranges3__45__cpo3endE
	.align		8
        /*0090*/ 	.dword	_ZN34_INTERNAL_3ae18b5c_4_k_cu_38561bbc4cuda3std6ranges3__45__cpo6cbeginE
	.align		8
        /*0098*/ 	.dword	_ZN34_INTERNAL_3ae18b5c_4_k_cu_38561bbc4cuda3std6ranges3__45__cpo4cendE
	.align		8
        /*00a0*/ 	.dword	_ZN34_INTERNAL_3ae18b5c_4_k_cu_38561bbc4cuda3std6ranges3__45__cpo7advanceE
	.align		8
        /*00a8*/ 	.dword	_ZN34_INTERNAL_3ae18b5c_4_k_cu_38561bbc4cuda3std6ranges3__45__cpo9iter_swapE
	.align		8
        /*00b0*/ 	.dword	_ZN34_INTERNAL_3ae18b5c_4_k_cu_38561bbc4cuda3std6ranges3__45__cpo4nextE
	.align		8
        /*00b8*/ 	.dword	_ZN34_INTERNAL_3ae18b5c_4_k_cu_38561bbc4cuda3std6ranges3__45__cpo4prevE
	.align		8
        /*00c0*/ 	.dword	_ZN34_INTERNAL_3ae18b5c_4_k_cu_38561bbc4cuda3std6ranges3__45__cpo4dataE
	.align		8
        /*00c8*/ 	.dword	_ZN34_INTERNAL_3ae18b5c_4_k_cu_38561bbc4cuda3std6ranges3__45__cpo5cdataE
	.align		8
        /*00d0*/ 	.dword	_ZN34_INTERNAL_3ae18b5c_4_k_cu_38561bbc4cuda3std6ranges3__45__cpo4sizeE
	.align		8
        /*00d8*/ 	.dword	_ZN34_INTERNAL_3ae18b5c_4_k_cu_38561bbc4cuda3std6ranges3__45__cpo5ssizeE
	.align		8
        /*00e0*/ 	.dword	_ZN34_INTERNAL_3ae18b5c_4_k_cu_38561bbc4cuda3std6ranges3__45__cpo8distanceE
	.align		8
        /*00e8*/ 	.dword	_ZN34_INTERNAL_3ae18b5c_4_k_cu_38561bbc6thrust24THRUST_300001_SM_1000_NS8cuda_cub3parE
	.align		8
        /*00f0*/ 	.dword	_ZN34_INTERNAL_3ae18b5c_4_k_cu_38561bbc6thrust24THRUST_300001_SM_1000_NS8cuda_cub10par_nosyncE
	.align		8
        /*00f8*/ 	.dword	_ZN34_INTERNAL_3ae18b5c_4_k_cu_38561bbc6thrust24THRUST_300001_SM_1000_NS6system6detail10sequential3seqE
	.align		8
        /*0100*/ 	.dword	_ZN34_INTERNAL_3ae18b5c_4_k_cu_38561bbc6thrust24THRUST_300001_SM_1000_NS6system3cpp3parE
	.align		8
        /*0108*/ 	.dword	_ZN34_INTERNAL_3ae18b5c_4_k_cu_38561bbc6thrust24THRUST_300001_SM_1000_NS12placeholders2_1E
	.align		8
        /*0110*/ 	.dword	_ZN34_INTERNAL_3ae18b5c_4_k_cu_38561bbc6thrust24THRUST_300001_SM_1000_NS12placeholders2_2E
	.align		8
        /*0118*/ 	.dword	_ZN34_INTERNAL_3ae18b5c_4_k_cu_38561bbc6thrust24THRUST_300001_SM_1000_NS12placeholders2_3E
	.align		8
        /*0120*/ 	.dword	_ZN34_INTERNAL_3ae18b5c_4_k_cu_38561bbc6thrust24THRUST_300001_SM_1000_NS12placeholders2_4E
	.align		8
        /*0128*/ 	.dword	_ZN34_INTERNAL_3ae18b5c_4_k_cu_38561bbc6thrust24THRUST_300001_SM_1000_NS12placeholders2_5E
	.align		8
        /*0130*/ 	.dword	_ZN34_INTERNAL_3ae18b5c_4_k_cu_38561bbc6thrust24THRUST_300001_SM_1000_NS12placeholders2_6E
	.align		8
        /*0138*/ 	.dword	_ZN34_INTERNAL_3ae18b5c_4_k_cu_38561bbc6thrust24THRUST_300001_SM_1000_NS12placeholders2_7E
	.align		8
        /*0140*/ 	.dword	_ZN34_INTERNAL_3ae18b5c_4_k_cu_38561bbc6thrust24THRUST_300001_SM_1000_NS12placeholders2_8E
	.align		8
        /*0148*/ 	.dword	_ZN34_INTERNAL_3ae18b5c_4_k_cu_38561bbc6thrust24THRUST_300001_SM_1000_NS12placeholders2_9E
	.align		8
        /*0150*/ 	.dword	_ZN34_INTERNAL_3ae18b5c_4_k_cu_38561bbc6thrust24THRUST_300001_SM_1000_NS12placeholders3_10E
	.align		8
        /*0158*/ 	.dword	_ZN34_INTERNAL_3ae18b5c_4_k_cu_38561bbc6thrust24THRUST_300001_SM_1000_NS3seqE
	.align		8
        /*0160*/ 	.dword	_ZN34_INTERNAL_3ae18b5c_4_k_cu_38561bbc6thrust24THRUST_300001_SM_1000_NS6deviceE


//--------------------- .text._ZN3cub18CUB_300001_SM_10006detail11EmptyKernelIvEEvv --------------------------
	.section	.text._ZN3cub18CUB_300001_SM_10006detail11EmptyKernelIvEEvv,"ax",@progbits
	.align	128
        .global         _ZN3cub18CUB_300001_SM_10006detail11EmptyKernelIvEEvv
        .type           _ZN3cub18CUB_300001_SM_10006detail11EmptyKernelIvEEvv,@function
        .size           _ZN3cub18CUB_300001_SM_10006detail11EmptyKernelIvEEvv,(.L_x_22 - _ZN3cub18CUB_300001_SM_10006detail11EmptyKernelIvEEvv)
        .other          _ZN3cub18CUB_300001_SM_10006detail11EmptyKernelIvEEvv,@"STO_CUDA_ENTRY STV_DEFAULT"
_ZN3cub18CUB_300001_SM_10006detail11EmptyKernelIvEEvv:
.text._ZN3cub18CUB_300001_SM_10006detail11EmptyKernelIvEEvv:
[----:B------:R-:W-:Y:S01]  /*0000*/  LDC R1, c[0x0][0x37c] ;  /* 0x0000df00ff017b82 */ /* 0x000fe20000000800 */
[----:B------:R-:W-:Y:S05]  /*0010*/  EXIT ;  /* 0x000000000000794d */ /* 0x000fea0003800000 */
.L_x_0:
[----:B------:R-:W-:-:S00]  /*0020*/  BRA `(.L_x_0) ;  /* 0xfffffffc00fc7947 */ /* 0x000fc0000383ffff */
[----:B------:R-:W-:-:S00]  /*0030*/  NOP ;  /* 0x0000000000007918 */ /* 0x000fc00000000000 */
        /* <DEDUP_REMOVED lines=12> */
.L_x_22:


//--------------------- .text._Z4histPhiPi        --------------------------
	.section	.text._Z4histPhiPi,"ax",@progbits
	.align	128
        .global         _Z4histPhiPi
        .type           _Z4histPhiPi,@function
        .size           _Z4histPhiPi,(.L_x_23 - _Z4histPhiPi)
        .other          _Z4histPhiPi,@"STO_CUDA_ENTRY STV_DEFAULT"
_Z4histPhiPi:
.text._Z4histPhiPi:
[----:B------:R-:W-:Y:S01]  /*0000*/  LDC R1, c[0x0][0x37c] ;  /* 0x0000df00ff017b82 */ /* 0x000fe20000000800 */
[----:B------:R-:W0:Y:S01]  /*0010*/  S2R R0, SR_CTAID.X ;  /* 0x0000000000007919 */ /* 0x000e220000002500 */
[----:B------:R-:W0:Y:S06]  /*0020*/  LDCU UR4, c[0x0][0x360] ;  /* 0x00006c00ff0477ac */ /* 0x000e2c0008000800 */
[----:B------:R-:W1:Y:S01]  /*0030*/  LDC R2, c[0x0][0x370] ;  /* 0x0000dc00ff027b82 */ /* 0x000e620000000800 */
[----:B------:R-:W-:Y:S01]  /*0040*/  BSSY.RECONVERGENT B0, `(.L_x_1) ;  /* 0x0000055000007945 */ /* 0x000fe20003800200 */
[----:B------:R-:W0:Y:S01]  /*0050*/  S2R R3, SR_TID.X ;  /* 0x0000000000037919 */ /* 0x000e220000002100 */
[----:B------:R-:W2:Y:S01]  /*0060*/  LDCU UR5, c[0x0][0x388] ;  /* 0x00007100ff0577ac */ /* 0x000ea20008000800 */
[----:B------:R-:W3:Y:S01]  /*0070*/  LDCU.64 UR8, c[0x0][0x358] ;  /* 0x00006b00ff0877ac */ /* 0x000ee20008000a00 */
[----:B------:R-:W4:Y:S01]  /*0080*/  LDCU.64 UR6, c[0x0][0x380] ;  /* 0x00007000ff0677ac */ /* 0x000f220008000a00 */
[----:B------:R-:W0:Y:S02]  /*0090*/  LDCU.64 UR10, c[0x0][0x380] ;  /* 0x00007000ff0a77ac */ /* 0x000e240008000a00 */
[----:B0-----:R-:W-:-:S02]  /*00a0*/  IMAD R0, R0, UR4, R3 ;  /* 0x0000000400007c24 */ /* 0x001fc4000f8e0203 */
[----:B-1----:R-:W-:-:S03]  /*00b0*/  IMAD R3, R2, UR4, RZ ;  /* 0x0000000402037c24 */ /* 0x002fc6000f8e02ff */
[----:B--2---:R-:W-:-:S13]  /*00c0*/  ISETP.GE.AND P0, PT, R0, UR5, PT ;  /* 0x0000000500007c0c */ /* 0x004fda000bf06270 */
[----:B---34-:R-:W-:Y:S05]  /*00d0*/  @P0 BRA `(.L_x_2) ;  /* 0x00000004002c0947 */ /* 0x018fea0003800000 */
[----:B------:R-:W0:Y:S01]  /*00e0*/  I2F.U32.RP R8, R3 ;  /* 0x0000000300087306 */ /* 0x000e220000209000 */
[--C-:B------:R-:W-:Y:S01]  /*00f0*/  IMAD.IADD R2, R0, 0x1, R3.reuse ;  /* 0x0000000100027824 */ /* 0x100fe200078e0203 */
[----:B------:R-:W-:Y:S01]  /*0100*/  ISETP.NE.U32.AND P2, PT, R3, RZ, PT ;  /* 0x000000ff0300720c */ /* 0x000fe20003f45070 */
[----:B------:R-:W-:Y:S01]  /*0110*/  IMAD.MOV R9, RZ, RZ, -R3 ;  /* 0x000000ffff097224 */ /* 0x000fe200078e0a03 */
[----:B------:R-:W-:Y:S02]  /*0120*/  BSSY.RECONVERGENT B1, `(.L_x_3) ;  /* 0x000002a000017945 */ /* 0x000fe40003800200 */
[C---:B------:R-:W-:Y:S02]  /*0130*/  ISETP.GE.AND P0, PT, R2.reuse, UR5, PT ;  /* 0x0000000502007c0c */ /* 0x040fe4000bf06270 */
[----:B------:R-:W-:Y:S02]  /*0140*/  VIMNMX R7, PT, PT, R2, UR5, !PT ;  /* 0x0000000502077c48 */ /* 0x000fe4000ffe0100 */
[----:B------:R-:W-:-:S04]  /*0150*/  SEL R6, RZ, 0x1, P0 ;  /* 0x00000001ff067807 */ /* 0x000fc80000000000 */
[----:B------:R-:W-:Y:S01]  /*0160*/  IADD3 R2, PT, PT, R7, -R2, -R6 ;  /* 0x8000000207027210 */ /* 0x000fe20007ffe806 */
[----:B0-----:R-:W0:Y:S02]  /*0170*/  MUFU.RCP R8, R8 ;  /* 0x0000000800087308 */ /* 0x001e240000001000 */
[----:B0-----:R-:W-:-:S06]  /*0180*/  VIADD R4, R8, 0xffffffe ;  /* 0x0ffffffe08047836 */ /* 0x001fcc0000000000 */
[----:B------:R0:W1:Y:S02]  /*0190*/  F2I.FTZ.U32.TRUNC.NTZ R5, R4 ;  /* 0x0000000400057305 */ /* 0x000064000021f000 */
[----:B0-----:R-:W-:Y:S02]  /*01a0*/  IMAD.MOV.U32 R4, RZ, RZ, RZ ;  /* 0x000000ffff047224 */ /* 0x001fe400078e00ff */
[----:B-1----:R-:W-:-:S04]  /*01b0*/  IMAD R9, R9, R5, RZ ;  /* 0x0000000509097224 */ /* 0x002fc800078e02ff */
[----:B------:R-:W-:-:S06]  /*01c0*/  IMAD.HI.U32 R5, R5, R9, R4 ;  /* 0x0000000905057227 */ /* 0x000fcc00078e0004 */
[----:B------:R-:W-:-:S04]  /*01d0*/  IMAD.HI.U32 R5, R5, R2, RZ ;  /* 0x0000000205057227 */ /* 0x000fc800078e00ff */
[----:B------:R-:W-:-:S04]  /*01e0*/  IMAD.MOV R4, RZ, RZ, -R5 ;  /* 0x000000ffff047224 */ /* 0x000fc800078e0a05 */
[----:B------:R-:W-:-:S05]  /*01f0*/  IMAD R2, R3, R4, R2 ;  /* 0x0000000403027224 */ /* 0x000fca00078e0202 */
[----:B------:R-:W-:-:S13]  /*0200*/  ISETP.GE.U32.AND P0, PT, R2, R3, PT ;  /* 0x000000030200720c */ /* 0x000fda0003f06070 */
[----:B------:R-:W-:Y:S01]  /*0210*/  @P0 IMAD.IADD R2, R2, 0x1, -R3 ;  /* 0x0000000102020824 */ /* 0x000fe200078e0a03 */
[----:B------:R-:W-:-:S04]  /*0220*/  @P0 IADD3 R5, PT, PT, R5, 0x1, RZ ;  /* 0x0000000105050810 */ /* 0x000fc80007ffe0ff */
[----:B------:R-:W-:-:S13]  /*0230*/  ISETP.GE.U32.AND P1, PT, R2, R3, PT ;  /* 0x000000030200720c */ /* 0x000fda0003f26070 */
[----:B------:R-:W-:Y:S01]  /*0240*/  @P1 VIADD R5, R5, 0x1 ;  /* 0x0000000105051836 */ /* 0x000fe20000000000 */
[----:B------:R-:W-:-:S05]  /*0250*/  @!P2 LOP3.LUT R5, RZ, R3, RZ, 0x33, !PT ;  /* 0x00000003ff05a212 */ /* 0x000fca00078e33ff */
[----:B------:R-:W-:-:S05]  /*0260*/  IMAD.IADD R5, R6, 0x1, R5 ;  /* 0x0000000106057824 */ /* 0x000fca00078e0205 */
[C---:B------:R-:W-:Y:S02]  /*0270*/  LOP3.LUT R2, R5.reuse, 0x3, RZ, 0xc0, !PT ;  /* 0x0000000305027812 */ /* 0x040fe400078ec0ff */
[----:B------:R-:W-:Y:S02]  /*0280*/  ISETP.GE.U32.AND P0, PT, R5, 0x3, PT ;  /* 0x000000030500780c */ /* 0x000fe40003f06070 */
[----:B------:R-:W-:Y:S01]  /*0290*/  ISETP.NE.AND P1, PT, R2, 0x3, PT ;  /* 0x000000030200780c */ /* 0x000fe20003f25270 */
[----:B------:R-:W-:-:S12]  /*02a0*/  IMAD.MOV.U32 R2, RZ, RZ, R0 ;  /* 0x000000ffff027224 */ /* 0x000fd800078e0000 */
[----:B------:R-:W-:Y:S05]  /*02b0*/  @!P1 BRA `(.L_x_4) ;  /* 0x0000000000409947 */ /* 0x000fea0003800000 */
[----:B------:R-:W0:Y:S01]  /*02c0*/  S2R R7, SR_CgaCtaId ;  /* 0x0000000000077919 */ /* 0x000e220000008800 */
[----:B------:R-:W-:Y:S01]  /*02d0*/  VIADD R5, R5, 0x1 ;  /* 0x0000000105057836 */ /* 0x000fe20000000000 */
[----:B------:R-:W-:Y:S01]  /*02e0*/  MOV R4, 0x400 ;  /* 0x0000040000047802 */ /* 0x000fe20000000f00 */
[----:B------:R-:W-:-:S03]  /*02f0*/  IMAD.MOV.U32 R2, RZ, RZ, R0 ;  /* 0x000000ffff027224 */ /* 0x000fc600078e0000 */
[----:B------:R-:W-:-:S04]  /*0300*/  LOP3.LUT R5, R5, 0x3, RZ, 0xc0, !PT ;  /* 0x0000000305057812 */ /* 0x000fc800078ec0ff */
[----:B------:R-:W-:Y:S02]  /*0310*/  IADD3 R6, PT, PT, -R5, RZ, RZ ;  /* 0x000000ff05067210 */ /* 0x000fe40007ffe1ff */
[----:B0-----:R-:W-:-:S07]  /*0320*/  LEA R7, R7, R4, 0x18 ;  /* 0x0000000407077211 */ /* 0x001fce00078ec0ff */
.L_x_5:
[----:B------:R-:W-:-:S04]  /*0330*/  IADD3 R4, P1, PT, R2, UR6, RZ ;  /* 0x0000000602047c10 */ /* 0x000fc8000ff3e0ff */
[----:B------:R-:W-:-:S05]  /*0340*/  LEA.HI.X.SX32 R5, R2, UR7, 0x1, P1 ;  /* 0x0000000702057c11 */ /* 0x000fca00088f0eff */
[----:B------:R-:W2:Y:S01]  /*0350*/  LDG.E.U8 R4, desc[UR8][R4.64] ;  /* 0x0000000804047981 */ /* 0x000ea2000c1e1100 */
[----:B------:R-:W-:Y:S02]  /*0360*/  VIADD R6, R6, 0x1 ;  /* 0x0000000106067836 */ /* 0x000fe40000000000 */
[----:B------:R-:W-:-:S03]  /*0370*/  IMAD.IADD R2, R3, 0x1, R2 ;  /* 0x0000000103027824 */ /* 0x000fc600078e0202 */
[----:B------:R-:W-:Y:S01]  /*0380*/  ISETP.NE.AND P1, PT, R6, RZ, PT ;  /* 0x000000ff0600720c */ /* 0x000fe20003f25270 */
[----:B0-2---:R-:W-:-:S05]  /*0390*/  IMAD R8, R4, 0x4, R7 ;  /* 0x0000000404087824 */ /* 0x005fca00078e0207 */
[----:B------:R0:W-:Y:S07]  /*03a0*/  ATOMS.POPC.INC.32 RZ, [R8+URZ] ;  /* 0x0000000008ff7f8c */ /* 0x0001ee000d8000ff */
[----:B------:R-:W-:Y:S05]  /*03b0*/  @P1 BRA `(.L_x_5) ;  /* 0xfffffffc00dc1947 */ /* 0x000fea000383ffff */
.L_x_4:
[----:B------:R-:W-:Y:S05]  /*03c0*/  BSYNC.RECONVERGENT B1 ;  /* 0x0000000000017941 */ /* 0x000fea0003800200 */
.L_x_3:
[----:B------:R-:W-:Y:S05]  /*03d0*/  @!P0 BRA `(.L_x_2) ;  /* 0x00000000006c8947 */ /* 0x000fea0003800000 */
[----:B------:R-:W1:Y:S01]  /*03e0*/  S2R R5, SR_CgaCtaId ;  /* 0x0000000000057919 */ /* 0x000e620000008800 */
[----:B------:R-:W-:Y:S02]  /*03f0*/  MOV R4, 0x400 ;  /* 0x0000040000047802 */ /* 0x000fe40000000f00 */
[----:B------:R-:W-:Y:S02]  /*0400*/  SHF.R.S32.HI R17, RZ, 0x1f, R3 ;  /* 0x0000001fff117819 */ /* 0x000fe40000011403 */
[----:B-1----:R-:W-:-:S07]  /*0410*/  LEA R19, R5, R4, 0x18 ;  /* 0x0000000405137211 */ /* 0x002fce00078ec0ff */
.L_x_6:
[----:B------:R-:W-:-:S04]  /*0420*/  IADD3 R10, P0, PT, R2, UR10, RZ ;  /* 0x0000000a020a7c10 */ /* 0x000fc8000ff1e0ff */
[----:B------:R-:W-:Y:S02]  /*0430*/  LEA.HI.X.SX32 R11, R2, UR11, 0x1, P0 ;  /* 0x0000000b020b7c11 */ /* 0x000fe400080f0eff */
[----:B------:R-:W-:-:S03]  /*0440*/  IADD3 R4, P0, PT, R3, R10, RZ ;  /* 0x0000000a03047210 */ /* 0x000fc60007f1e0ff */
[----:B------:R-:W2:Y:S02]  /*0450*/  LDG.E.U8 R10, desc[UR8][R10.64] ;  /* 0x000000080a0a7981 */ /* 0x000ea4000c1e1100 */
[----:B------:R-:W-:Y:S01]  /*0460*/  IMAD.X R5, R17, 0x1, R11, P0 ;  /* 0x0000000111057824 */ /* 0x000fe200000e060b */
[----:B------:R-:W-:-:S04]  /*0470*/  IADD3 R6, P0, PT, R3, R4, RZ ;  /* 0x0000000403067210 */ /* 0x000fc80007f1e0ff */
[----:B------:R-:W-:Y:S01]  /*0480*/  IADD3.X R7, PT, PT, R17, R5, RZ, P0, !PT ;  /* 0x0000000511077210 */ /* 0x000fe200007fe4ff */
[----:B------:R-:W3:Y:S01]  /*0490*/  LDG.E.U8 R4, desc[UR8][R4.64] ;  /* 0x0000000804047981 */ /* 0x000ee2000c1e1100 */
[----:B0-----:R-:W-:-:S03]  /*04a0*/  IADD3 R8, P0, PT, R3, R6, RZ ;  /* 0x0000000603087210 */ /* 0x001fc60007f1e0ff */
[----:B------:R-:W4:Y:S02]  /*04b0*/  LDG.E.U8 R6, desc[UR8][R6.64] ;  /* 0x0000000806067981 */ /* 0x000f24000c1e1100 */
[----:B------:R-:W-:-:S05]  /*04c0*/  IMAD.X R9, R17, 0x1, R7, P0 ;  /* 0x0000000111097824 */ /* 0x000fca00000e0607 */
[----:B------:R-:W5:Y:S01]  /*04d0*/  LDG.E.U8 R8, desc[UR8][R8.64] ;  /* 0x0000000808087981 */ /* 0x000f62000c1e1100 */
[----:B------:R-:W-:-:S05]  /*04e0*/  IMAD R2, R3, 0x4, R2 ;  /* 0x0000000403027824 */ /* 0x000fca00078e0202 */
[----:B------:R-:W-:Y:S01]  /*04f0*/  ISETP.GE.AND P0, PT, R2, UR5, PT ;  /* 0x0000000502007c0c */ /* 0x000fe2000bf06270 */
[----:B-12---:R-:W-:-:S05]  /*0500*/  IMAD R12, R10, 0x4, R19 ;  /* 0x000000040a0c7824 */ /* 0x006fca00078e0213 */
[----:B------:R1:W-:Y:S01]  /*0510*/  ATOMS.POPC.INC.32 RZ, [R12+URZ] ;  /* 0x000000000cff7f8c */ /* 0x0003e2000d8000ff */
[--C-:B---3--:R-:W-:Y:S02]  /*0520*/  IMAD R13, R4, 0x4, R19.reuse ;  /* 0x00000004040d7824 */ /* 0x108fe400078e0213 */
[----:B----4-:R-:W-:-:S03]  /*0530*/  IMAD R14, R6, 0x4, R19 ;  /* 0x00000004060e7824 */ /* 0x010fc600078e0213 */
[----:B------:R1:W-:Y:S04]  /*0540*/  ATOMS.POPC.INC.32 RZ, [R13+URZ] ;  /* 0x000000000dff7f8c */ /* 0x0003e8000d8000ff */
[----:B------:R1:W-:Y:S01]  /*0550*/  ATOMS.POPC.INC.32 RZ, [R14+URZ] ;  /* 0x000000000eff7f8c */ /* 0x0003e2000d8000ff */
[----:B-----5:R-:W-:-:S05]  /*0560*/  LEA R15, R8, R19, 0x2 ;  /* 0x00000013080f7211 */ /* 0x020fca00078e10ff */
[----:B------:R1:W-:Y:S01]  /*0570*/  ATOMS.POPC.INC.32 RZ, [R15+URZ] ;  /* 0x000000000fff7f8c */ /* 0x0003e2000d8000ff */
[----:B------:R-:W-:Y:S05]  /*0580*/  @!P0 BRA `(.L_x_6) ;  /* 0xfffffffc00a48947 */ /* 0x000fea000383ffff */
.L_x_2:
[----:B------:R-:W-:Y:S05]  /*0590*/  BSYNC.RECONVERGENT B0 ;  /* 0x0000000000007941 */ /* 0x000fea0003800200 */
.L_x_1:
[----:B------:R-:W-:Y:S01]  /*05a0*/  BAR.SYNC.DEFER_BLOCKING 0x0 ;  /* 0x0000000000007b1d */ /* 0x000fe20000010000 */
[----:B------:R-:W-:-:S13]  /*05b0*/  ISETP.NE.AND P0, PT, R0, RZ, PT ;  /* 0x000000ff0000720c */ /* 0x000fda0003f05270 */
[----:B------:R-:W-:Y:S05]  /*05c0*/  @P0 EXIT ;  /* 0x000000000000094d */ /* 0x000fea0003800000 */
[----:B------:R-:W2:Y:S01]  /*05d0*/  S2UR UR5, SR_CgaCtaId ;  /* 0x00000000000579c3 */ /* 0x000ea20000008800 */
[----:B------:R-:W-:Y:S01]  /*05e0*/  UMOV UR4, 0x400 ;  /* 0x0000040000047882 */ /* 0x000fe20000000000 */
[----:B------:R-:W3:Y:S01]  /*05f0*/  LDCU.64 UR6, c[0x0][0x390] ;  /* 0x00007200ff0677ac */ /* 0x000ee20008000a00 */
[----:B--2---:R-:W-:Y:S02]  /*0600*/  ULEA UR4, UR5, UR4, 0x18 ;  /* 0x0000000405047291 */ /* 0x004fe4000f8ec0ff */
[----:B---3--:R-:W-:-:S04]  /*0610*/  UIADD3 UR5, UP0, UPT, UR6, 0x8, URZ ;  /* 0x0000000806057890 */ /* 0x008fc8000ff1e0ff */
[----:B------:R-:W-:Y:S02]  /*0620*/  UIADD3.X UR6, UPT, UPT, URZ, UR7, URZ, UP0, !UPT ;  /* 0x00000007ff067290 */ /* 0x000fe400087fe4ff */
[----:B------:R-:W-:Y:S01]  /*0630*/  IMAD.U32 R2, RZ, RZ, UR5 ;  /* 0x00000005ff027e24 */ /* 0x000fe2000f8e00ff */
[----:B------:R-:W2:Y:S03]  /*0640*/  LDS R5, [UR4] ;  /* 0x00000004ff057984 */ /* 0x000ea60008000800 */
[----:B------:R-:W-:-:S05]  /*0650*/  IMAD.U32 R3, RZ, RZ, UR6 ;  /* 0x00000006ff037e24 */ /* 0x000fca000f8e00ff */
[----:B--2---:R2:W-:Y:S01]  /*0660*/  REDG.E.ADD.STRONG.GPU desc[UR8][R2.64+-0x8], R5 ;  /* 0xfffff8050200798e */ /* 0x0045e2000c12e108 */
[----:B------:R-:W-:Y:S01]  /*0670*/  MOV R23, UR6 ;  /* 0x0000000600177c02 */ /* 0x000fe20008000f00 */
[----:B------:R-:W-:Y:S01]  /*0680*/  IMAD.U32 R0, RZ, RZ, UR5 ;  /* 0x00000005ff007e24 */ /* 0x000fe2000f8e00ff */
[----:B------:R-:W-:Y:S01]  /*0690*/  UIADD3 UR4, UPT, UPT, UR4, 0x8, URZ ;  /* 0x0000000804047890 */ /* 0x000fe2000fffe0ff */
[----:B------:R-:W-:-:S11]  /*06a0*/  UMOV UR5, 0x8 ;  /* 0x0000000800057882 */ /* 0x000fd60000000000 */
.L_x_7:
[----:B------:R-:W3:Y:S01]  /*06b0*/  LDS R9, [UR4+-0x4] ;  /* 0xfffffc04ff097984 */ /* 0x000ee20008000800 */
[----:B--2---:R-:W-:Y:S02]  /*06c0*/  IMAD.MOV.U32 R2, RZ, RZ, R0 ;  /* 0x000000ffff027224 */ /* 0x004fe400078e0000 */
[----:B------:R-:W-:Y:S01]  /*06d0*/  IMAD.MOV.U32 R3, RZ, RZ, R23 ;  /* 0x000000ffff037224 */ /* 0x000fe200078e0017 */
[----:B------:R-:W2:Y:S04]  /*06e0*/  LDS.64 R10, [UR4] ;  /* 0x00000004ff0a7984 */ /* 0x000ea80008000a00 */
[----:B-1----:R-:W1:Y:S04]  /*06f0*/  LDS.64 R12, [UR4+0x8] ;  /* 0x00000804ff0c7984 */ /* 0x002e680008000a00 */
[----:B------:R-:W4:Y:S04]  /*0700*/  LDS.64 R14, [UR4+0x10] ;  /* 0x00001004ff0e7984 */ /* 0x000f280008000a00 */
[----:B------:R-:W5:Y:S04]  /*0710*/  LDS.64 R16, [UR4+0x18] ;  /* 0x00001804ff107984 */ /* 0x000f680008000a00 */
[----:B------:R-:W0:Y:S04]  /*0720*/  LDS.64 R18, [UR4+0x20] ;  /* 0x00002004ff127984 */ /* 0x000e280008000a00 */
[----:B------:R-:W0:Y:S04]  /*0730*/  LDS.64 R20, [UR4+0x28] ;  /* 0x00002804ff147984 */ /* 0x000e280008000a00 */
[----:B------:R-:W0:Y:S04]  /*0740*/  LDS.64 R4, [UR4+0x30] ;  /* 0x00003004ff047984 */ /* 0x000e280008000a00 */
[----:B------:R-:W0:Y:S04]  /*0750*/  LDS R7, [UR4+0x38] ;  /* 0x00003804ff077984 */ /* 0x000e280008000800 */
[----:B---3--:R3:W-:Y:S04]  /*0760*/  REDG.E.ADD.STRONG.GPU desc[UR8][R2.64+-0x4], R9 ;  /* 0xfffffc090200798e */ /* 0x0087e8000c12e108 */
[----:B--2---:R3:W-:Y:S04]  /*0770*/  REDG.E.ADD.STRONG.GPU desc[UR8][R2.64], R10 ;  /* 0x0000000a0200798e */ /* 0x0047e8000c12e108 */
[----:B------:R3:W-:Y:S04]  /*0780*/  REDG.E.ADD.STRONG.GPU desc[UR8][R2.64+0x4], R11 ;  /* 0x0000040b0200798e */ /* 0x0007e8000c12e108 */
[----:B-1----:R3:W-:Y:S04]  /*0790*/  REDG.E.ADD.STRONG.GPU desc[UR8][R2.64+0x8], R12 ;  /* 0x0000080c0200798e */ /* 0x0027e8000c12e108 */
[----:B------:R3:W-:Y:S04]  /*07a0*/  REDG.E.ADD.STRONG.GPU desc[UR8][R2.64+0xc], R13 ;  /* 0x00000c0d0200798e */ /* 0x0007e8000c12e108 */
[----:B----4-:R3:W-:Y:S04]  /*07b0*/  REDG.E.ADD.STRONG.GPU desc[UR8][R2.64+0x10], R14 ;  /* 0x0000100e0200798e */ /* 0x0107e8000c12e108 */
[----:B------:R3:W-:Y:S04]  /*07c0*/  REDG.E.ADD.STRONG.GPU desc[UR8][R2.64+0x14], R15 ;  /* 0x0000140f0200798e */ /* 0x0007e8000c12e108 */
[----:B-----5:R3:W-:Y:S04]  /*07d0*/  REDG.E.ADD.STRONG.GPU desc[UR8][R2.64+0x18], R16 ;  /* 0x000018100200798e */ /* 0x0207e8000c12e108 */
[----:B------:R3:W-:Y:S04]  /*07e0*/  REDG.E.ADD.STRONG.GPU desc[UR8][R2.64+0x1c], R17 ;  /* 0x00001c110200798e */ /* 0x0007e8000c12e108 */
[----:B0-----:R3:W-:Y:S04]  /*07f0*/  REDG.E.ADD.STRONG.GPU desc[UR8][R2.64+0x20], R18 ;  /* 0x000020120200798e */ /* 0x0017e8000c12e108 */
[----:B------:R3:W-:Y:S04]  /*0800*/  REDG.E.ADD.STRONG.GPU desc[UR8][R2.64+0x24], R19 ;  /* 0x000024130200798e */ /* 0x0007e8000c12e108 */
[----:B------:R3:W-:Y:S04]  /*0810*/  REDG.E.ADD.STRONG.GPU desc[UR8][R2.64+0x28], R20 ;  /* 0x000028140200798e */ /* 0x0007e8000c12e108 */
[----:B------:R3:W-:Y:S04]  /*0820*/  REDG.E.ADD.STRONG.GPU desc[UR8][R2.64+0x2c], R21 ;  /* 0x00002c150200798e */ /* 0x0007e8000c12e108 */
[----:B------:R3:W-:Y:S04]  /*0830*/  REDG.E.ADD.STRONG.GPU desc[UR8][R2.64+0x30], R4 ;  /* 0x000030040200798e */ /* 0x0007e8000c12e108 */
[----:B------:R3:W-:Y:S04]  /*0840*/  REDG.E.ADD.STRONG.GPU desc[UR8][R2.64+0x34], R5 ;  /* 0x000034050200798e */ /* 0x0007e8000c12e108 */
[----:B------:R3:W-:Y:S01]  /*0850*/  REDG.E.ADD.STRONG.GPU desc[UR8][R2.64+0x38], R7 ;  /* 0x000038070200798e */ /* 0x0007e2000c12e108 */
[----:B------:R-:W-:Y:S01]  /*0860*/  UIADD3 UR5, UPT, UPT, UR5, 0x40, URZ ;  /* 0x0000004005057890 */ /* 0x000fe2000fffe0ff */
[----:B------:R-:W-:Y:S01]  /*0870*/  IADD3 R0, P0, PT, R2, 0x40, RZ ;  /* 0x0000004002007810 */ /* 0x000fe20007f1e0ff */
[----:B------:R-:W-:-:S02]  /*0880*/  UIADD3 UR4, UPT, UPT, UR4, 0x40, URZ ;  /* 0x0000004004047890 */ /* 0x000fc4000fffe0ff */
[----:B------:R-:W-:Y:S02]  /*0890*/  UISETP.NE.AND UP0, UPT, UR5, 0x408, UPT ;  /* 0x000004080500788c */ /* 0x000fe4000bf05270 */
[----:B------:R-:W-:-:S07]  /*08a0*/  IMAD.X R23, RZ, RZ, R3, P0 ;  /* 0x000000ffff177224 */ /* 0x000fce00000e0603 */
[----:B---3--:R-:W-:Y:S05]  /*08b0*/  BRA.U UP0, `(.L_x_7) ;  /* 0xfffffffd007c7547 */ /* 0x008fea000b83ffff */
[----:B------:R-:W-:Y:S05]  /*08c0*/  EXIT ;  /* 0x000000000000794d */ /* 0x000fea0003800000 */
.L_x_8:
        /* <DEDUP_REMOVED lines=11> */
.L_x_23:


//--------------------- .text._Z6kernelPiPh       --------------------------
	.section	.text._Z6kernelPiPh,"ax",@progbits
	.align	128
        .global         _Z6kernelPiPh
        .type           _Z6kernelPiPh,@function
        .size           _Z6kernelPiPh,(.L_x_24 - _Z6kernelPiPh)
        .other          _Z6kernelPiPh,@"STO_CUDA_ENTRY STV_DEFAULT"
_Z6kernelPiPh:
.text._Z6kernelPiPh:
[----:B------:R-:W-:Y:S01]  /*0000*/  LDC R1, c[0x0][0x37c] ;  /* 0x0000df00ff017b82 */ /* 0x000fe20000000800 */
[----:B------:R-:W0:Y:S01]  /*0010*/  S2R R0, SR_CTAID.X ;  /* 0x0000000000007919 */ /* 0x000e220000002500 */
[----:B------:R-:W0:Y:S01]  /*0020*/  LDCU UR4, c[0x0][0x360] ;  /* 0x00006c00ff0477ac */ /* 0x000e220008000800 */
[----:B------:R-:W0:Y:S02]  /*0030*/  S2R R3, SR_TID.X ;  /* 0x0000000000037919 */ /* 0x000e240000002100 */
[----:B0-----:R-:W-:-:S05]  /*0040*/  IMAD R0, R0, UR4, R3 ;  /* 0x0000000400007c24 */ /* 0x001fca000f8e0203 */
[----:B------:R-:W-:-:S13]  /*0050*/  ISETP.GT.AND P0, PT, R0, 0xff, PT ;  /* 0x000000ff0000780c */ /* 0x000fda0003f04270 */
[----:B------:R-:W-:Y:S05]  /*0060*/  @P0 EXIT ;  /* 0x000000000000094d */ /* 0x000fea0003800000 */
[----:B------:R-:W0:Y:S01]  /*0070*/  LDCU UR5, c[0x0][0x370] ;  /* 0x00006e00ff0577ac */ /* 0x000e220008000800 */
[----:B------:R-:W-:Y:S01]  /*0080*/  IMAD.MOV.U32 R5, RZ, RZ, R0 ;  /* 0x000000ffff057224 */ /* 0x000fe200078e0000 */
[----:B------:R-:W1:Y:S01]  /*0090*/  LDCU.64 UR6, c[0x0][0x358] ;  /* 0x00006b00ff0677ac */ /* 0x000e620008000a00 */
[----:B0-----:R-:W-:-:S12]  /*00a0*/  UIMAD UR4, UR4, UR5, URZ ;  /* 0x00000005040472a4 */ /* 0x001fd8000f8e02ff */
.L_x_18:
[----:B------:R-:W0:Y:S01]  /*00b0*/  LDC.64 R2, c[0x0][0x380] ;  /* 0x0000e000ff027b82 */ /* 0x000e220000000a00 */
[C---:B------:R-:W-:Y:S01]  /*00c0*/  ISETP.NE.AND P0, PT, R5.reuse, RZ, PT ;  /* 0x000000ff0500720c */ /* 0x040fe20003f05270 */
[----:B------:R-:W-:Y:S02]  /*00d0*/  IMAD.MOV.U32 R0, RZ, RZ, RZ ;  /* 0x000000ffff007224 */ /* 0x000fe400078e00ff */
[----:B0-----:R-:W-:-:S10]  /*00e0*/  IMAD.WIDE R2, R5, 0x4, R2 ;  /* 0x0000000405027825 */ /* 0x001fd400078e0202 */
[----:B-1----:R-:W2:Y:S04]  /*00f0*/  @P0 LDG.E R0, desc[UR6][R2.64+-0x4] ;  /* 0xfffffc0602000981 */ /* 0x002ea8000c1e1900 */
[----:B------:R-:W2:Y:S01]  /*0100*/  LDG.E R7, desc[UR6][R2.64] ;  /* 0x0000000602077981 */ /* 0x000ea2000c1e1900 */
[----:B------:R-:W-:Y:S01]  /*0110*/  BSSY.RECONVERGENT B0, `(.L_x_9) ;  /* 0x0000051000007945 */ /* 0x000fe20003800200 */
[----:B--2---:R-:W-:-:S13]  /*0120*/  ISETP.GT.AND P0, PT, R7, R0, PT ;  /* 0x000000000700720c */ /* 0x004fda0003f04270 */
[----:B------:R-:W-:Y:S05]  /*0130*/  @!P0 BRA `(.L_x_10) ;  /* 0x0000000400388947 */ /* 0x000fea0003800000 */
[----:B------:R-:W-:Y:S01]  /*0140*/  IMAD.IADD R6, R7, 0x1, -R0 ;  /* 0x0000000107067824 */ /* 0x000fe200078e0a00 */
[----:B------:R-:W-:Y:S01]  /*0150*/  BSSY.RECONVERGENT B1, `(.L_x_11) ;  /* 0x0000020000017945 */ /* 0x000fe20003800200 */
[----:B------:R-:W-:-:S03]  /*0160*/  IMAD.IADD R0, R0, 0x1, -R7 ;  /* 0x0000000100007824 */ /* 0x000fc600078e0a07 */
[----:B------:R-:W-:Y:S02]  /*0170*/  LOP3.LUT R10, R6, 0xf, RZ, 0xc0, !PT ;  /* 0x0000000f060a7812 */ /* 0x000fe400078ec0ff */
[----:B------:R-:W-:Y:S02]  /*0180*/  ISETP.GT.U32.AND P1, PT, R0, -0x10, PT ;  /* 0xfffffff00000780c */ /* 0x000fe40003f24070 */
[----:B------:R-:W-:-:S11]  /*0190*/  ISETP.NE.AND P0, PT, R10, RZ, PT ;  /* 0x000000ff0a00720c */ /* 0x000fd60003f05270 */
[----:B------:R-:W-:Y:S05]  /*01a0*/  @P1 BRA `(.L_x_12) ;  /* 0x0000000000681947 */ /* 0x000fea0003800000 */
[----:B------:R-:W0:Y:S01]  /*01b0*/  LDC.64 R8, c[0x0][0x388] ;  /* 0x0000e200ff087b82 */ /* 0x000e220000000a00 */
[----:B------:R-:W-:-:S05]  /*01c0*/  LOP3.LUT R0, R6, 0xfffffff0, RZ, 0xc0, !PT ;  /* 0xfffffff006007812 */ /* 0x000fca00078ec0ff */
[----:B------:R-:W-:-:S07]  /*01d0*/  IMAD.MOV R0, RZ, RZ, -R0 ;  /* 0x000000ffff007224 */ /* 0x000fce00078e0a00 */
.L_x_13:
[----:B------:R-:W-:Y:S01]  /*01e0*/  SHF.R.S32.HI R4, RZ, 0x1f, R7 ;  /* 0x0000001fff047819 */ /* 0x000fe20000011407 */
[----:B------:R-:W-:Y:S01]  /*01f0*/  VIADD R0, R0, 0x10 ;  /* 0x0000001000007836 */ /* 0x000fe20000000000 */
[C---:B01----:R-:W-:Y:S01]  /*0200*/  IADD3 R2, P1, P2, R7.reuse, -0x8, R8 ;  /* 0xfffffff807027810 */ /* 0x043fe20007a3e008 */
[----:B------:R-:W-:-:S03]  /*0210*/  VIADD R7, R7, 0xfffffff0 ;  /* 0xfffffff007077836 */ /* 0x000fc60000000000 */
[----:B------:R-:W-:Y:S02]  /*0220*/  IADD3.X R3, PT, PT, R4, -0x1, R9, P1, P2 ;  /* 0xffffffff04037810 */ /* 0x000fe40000fe4409 */
[----:B------:R-:W-:-:S03]  /*0230*/  ISETP.NE.AND P1, PT, R0, RZ, PT ;  /* 0x000000ff0000720c */ /* 0x000fc60003f25270 */
[----:B------:R1:W-:Y:S04]  /*0240*/  STG.E.U8 desc[UR6][R2.64+0x7], R5 ;  /* 0x0000070502007986 */ /* 0x0003e8000c101106 */
        /* <DEDUP_REMOVED lines=14> */
[----:B------:R1:W-:Y:S01]  /*0330*/  STG.E.U8 desc[UR6][R2.64+-0x8], R5 ;  /* 0xfffff80502007986 */ /* 0x0003e2000c101106 */
[----:B------:R-:W-:Y:S05]  /*0340*/  @P1 BRA `(.L_x_13) ;  /* 0xfffffffc00a41947 */ /* 0x000fea000383ffff */
.L_x_12:
[----:B------:R-:W-:Y:S05]  /*0350*/  BSYNC.RECONVERGENT B1 ;  /* 0x0000000000017941 */ /* 0x000fea0003800200 */
.L_x_11:
[----:B------:R-:W-:Y:S05]  /*0360*/  @!P0 BRA `(.L_x_10) ;  /* 0x0000000000ac8947 */ /* 0x000fea0003800000 */
[----:B------:R-:W-:Y:S01]  /*0370*/  ISETP.GE.U32.AND P0, PT, R10, 0x8, PT ;  /* 0x000000080a00780c */ /* 0x000fe20003f06070 */
[----:B------:R-:W-:Y:S01]  /*0380*/  BSSY.RECONVERGENT B1, `(.L_x_14) ;  /* 0x0000010000017945 */ /* 0x000fe20003800200 */
[----:B------:R-:W-:-:S04]  /*0390*/  LOP3.LUT R0, R6, 0x7, RZ, 0xc0, !PT ;  /* 0x0000000706007812 */ /* 0x000fc800078ec0ff */
[----:B------:R-:W-:-:S07]  /*03a0*/  ISETP.NE.AND P1, PT, R0, RZ, PT ;  /* 0x000000ff0000720c */ /* 0x000fce0003f25270 */
[----:B------:R-:W-:Y:S06]  /*03b0*/  @!P0 BRA `(.L_x_15) ;  /* 0x0000000000308947 */ /* 0x000fec0003800000 */
[----:B------:R-:W1:Y:S02]  /*03c0*/  LDCU.64 UR8, c[0x0][0x388] ;  /* 0x00007100ff0877ac */ /* 0x000e640008000a00 */
[----:B-1----:R-:W-:-:S04]  /*03d0*/  IADD3 R2, P0, PT, R7, UR8, RZ ;  /* 0x0000000807027c10 */ /* 0x002fc8000ff1e0ff */
[C---:B------:R-:W-:Y:S01]  /*03e0*/  LEA.HI.X.SX32 R3, R7.reuse, UR9, 0x1, P0 ;  /* 0x0000000907037c11 */ /* 0x040fe200080f0eff */
[----:B------:R-:W-:-:S04]  /*03f0*/  VIADD R7, R7, 0xfffffff8 ;  /* 0xfffffff807077836 */ /* 0x000fc80000000000 */
[----:B------:R0:W-:Y:S04]  /*0400*/  STG.E.U8 desc[UR6][R2.64+-0x1], R5 ;  /* 0xffffff0502007986 */ /* 0x0001e8000c101106 */
[----:B------:R0:W-:Y:S04]  /*0410*/  STG.E.U8 desc[UR6][R2.64+-0x2], R5 ;  /* 0xfffffe0502007986 */ /* 0x0001e8000c101106 */
[----:B------:R0:W-:Y:S04]  /*0420*/  STG.E.U8 desc[UR6][R2.64+-0x3], R5 ;  /* 0xfffffd0502007986 */ /* 0x0001e8000c101106 */
[----:B------:R0:W-:Y:S04]  /*0430*/  STG.E.U8 desc[UR6][R2.64+-0x4], R5 ;  /* 0xfffffc0502007986 */ /* 0x0001e8000c101106 */
[----:B------:R0:W-:Y:S04]  /*0440*/  STG.E.U8 desc[UR6][R2.64+-0x5], R5 ;  /* 0xfffffb0502007986 */ /* 0x0001e8000c101106 */
[----:B------:R0:W-:Y:S04]  /*0450*/  STG.E.U8 desc[UR6][R2.64+-0x6], R5 ;  /* 0xfffffa0502007986 */ /* 0x0001e8000c101106 */
[----:B------:R0:W-:Y:S04]  /*0460*/  STG.E.U8 desc[UR6][R2.64+-0x7], R5 ;  /* 0xfffff90502007986 */ /* 0x0001e8000c101106 */
[----:B------:R0:W-:Y:S02]  /*0470*/  STG.E.U8 desc[UR6][R2.64+-0x8], R5 ;  /* 0xfffff80502007986 */ /* 0x0001e4000c101106 */
.L_x_15:
[----:B------:R-:W-:Y:S05]  /*0480*/  BSYNC.RECONVERGENT B1 ;  /* 0x0000000000017941 */ /* 0x000fea0003800200 */
.L_x_14:
[----:B------:R-:W-:Y:S05]  /*0490*/  @!P1 BRA `(.L_x_10) ;  /* 0x0000000000609947 */ /* 0x000fea0003800000 */
[----:B------:R-:W-:Y:S01]  /*04a0*/  ISETP.GE.U32.AND P0, PT, R0, 0x4, PT ;  /* 0x000000040000780c */ /* 0x000fe20003f06070 */
[----:B------:R-:W-:Y:S01]  /*04b0*/  BSSY.RECONVERGENT B1, `(.L_x_16) ;  /* 0x000000c000017945 */ /* 0x000fe20003800200 */
[----:B------:R-:W-:-:S04]  /*04c0*/  LOP3.LUT R6, R6, 0x3, RZ, 0xc0, !PT ;  /* 0x0000000306067812 */ /* 0x000fc800078ec0ff */
[----:B------:R-:W-:-:S07]  /*04d0*/  ISETP.NE.AND P1, PT, R6, RZ, PT ;  /* 0x000000ff0600720c */ /* 0x000fce0003f25270 */
[----:B------:R-:W-:Y:S06]  /*04e0*/  @!P0 BRA `(.L_x_17) ;  /* 0x0000000000208947 */ /* 0x000fec0003800000 */
[----:B------:R-:W0:Y:S02]  /*04f0*/  LDCU.64 UR8, c[0x0][0x388] ;  /* 0x00007100ff0877ac */ /* 0x000e240008000a00 */
[----:B01----:R-:W-:-:S04]  /*0500*/  IADD3 R2, P0, PT, R7, UR8, RZ ;  /* 0x0000000807027c10 */ /* 0x003fc8000ff1e0ff */
[C---:B------:R-:W-:Y:S01]  /*0510*/  LEA.HI.X.SX32 R3, R7.reuse, UR9, 0x1, P0 ;  /* 0x0000000907037c11 */ /* 0x040fe200080f0eff */
[----:B------:R-:W-:-:S04]  /*0520*/  VIADD R7, R7, 0xfffffffc ;  /* 0xfffffffc07077836 */ /* 0x000fc80000000000 */
[----:B------:R2:W-:Y:S04]  /*0530*/  STG.E.U8 desc[UR6][R2.64+-0x1], R5 ;  /* 0xffffff0502007986 */ /* 0x0005e8000c101106 */
[----:B------:R2:W-:Y:S04]  /*0540*/  STG.E.U8 desc[UR6][R2.64+-0x2], R5 ;  /* 0xfffffe0502007986 */ /* 0x0005e8000c101106 */
[----:B------:R2:W-:Y:S04]  /*0550*/  STG.E.U8 desc[UR6][R2.64+-0x3], R5 ;  /* 0xfffffd0502007986 */ /* 0x0005e8000c101106 */
[----:B------:R2:W-:Y:S02]  /*0560*/  STG.E.U8 desc[UR6][R2.64+-0x4], R5 ;  /* 0xfffffc0502007986 */ /* 0x0005e4000c101106 */
.L_x_17:
[----:B------:R-:W-:Y:S05]  /*0570*/  BSYNC.RECONVERGENT B1 ;  /* 0x0000000000017941 */ /* 0x000fea0003800200 */
.L_x_16:
[----:B------:R-:W-:Y:S05]  /*0580*/  @!P1 BRA `(.L_x_10) ;  /* 0x0000000000249947 */ /* 0x000fea0003800000 */
[----:B------:R-:W0:Y:S02]  /*0590*/  LDCU.64 UR8, c[0x0][0x388] ;  /* 0x00007100ff0877ac */ /* 0x000e240008000a00 */
[----:B012---:R-:W-:-:S04]  /*05a0*/  IADD3 R2, P0, PT, R7, UR8, RZ ;  /* 0x0000000807027c10 */ /* 0x007fc8000ff1e0ff */
[----:B------:R-:W-:Y:S02]  /*05b0*/  LEA.HI.X.SX32 R3, R7, UR9, 0x1, P0 ;  /* 0x0000000907037c11 */ /* 0x000fe400080f0eff */
[----:B------:R-:W-:-:S03]  /*05c0*/  ISETP.NE.AND P0, PT, R6, 0x1, PT ;  /* 0x000000010600780c */ /* 0x000fc60003f05270 */
[----:B------:R3:W-:Y:S10]  /*05d0*/  STG.E.U8 desc[UR6][R2.64+-0x1], R5 ;  /* 0xffffff0502007986 */ /* 0x0007f4000c101106 */
[----:B------:R-:W-:Y:S05]  /*05e0*/  @!P0 BRA `(.L_x_10) ;  /* 0x00000000000c8947 */ /* 0x000fea0003800000 */
[----:B------:R-:W-:Y:S01]  /*05f0*/  ISETP.NE.AND P0, PT, R6, 0x2, PT ;  /* 0x000000020600780c */ /* 0x000fe20003f05270 */
[----:B------:R4:W-:-:S12]  /*0600*/  STG.E.U8 desc[UR6][R2.64+-0x2], R5 ;  /* 0xfffffe0502007986 */ /* 0x0009d8000c101106 */
[----:B------:R4:W-:Y:S02]  /*0610*/  @P0 STG.E.U8 desc[UR6][R2.64+-0x3], R5 ;  /* 0xfffffd0502000986 */ /* 0x0009e4000c101106 */
.L_x_10:
[----:B------:R-:W-:Y:S05]  /*0620*/  BSYNC.RECONVERGENT B0 ;  /* 0x0000000000007941 */ /* 0x000fea0003800200 */
.L_x_9:
[----:B01234-:R-:W-:-:S05]  /*0630*/  VIADD R5, R5, UR4 ;  /* 0x0000000405057c36 */ /* 0x01ffca0008000000 */
[----:B------:R-:W-:-:S13]  /*0640*/  ISETP.GE.AND P0, PT, R5, 0x100, PT ;  /* 0x000001000500780c */ /* 0x000fda0003f06270 */
[----:B------:R-:W-:Y:S05]  /*0650*/  @!P0 BRA `(.L_x_18) ;  /* 0xfffffff800948947 */ /* 0x000fea000383ffff */
[----:B------:R-:W-:Y:S05]  /*0660*/  EXIT ;  /* 0x000000000000794d */ /* 0x000fea0003800000 */
.L_x_19:
        /* <DEDUP_REMOVED lines=9> */
.L_x_24:


//--------------------- .text._Z7prescanPiPKii    --------------------------
	.section	.text._Z7prescanPiPKii,"ax",@progbits
	.align	128
        .global         _Z7prescanPiPKii
        .type           _Z7prescanPiPKii,@function
        .size           _Z7prescanPiPKii,(.L_x_25 - _Z7prescanPiPKii)
        .other          _Z7prescanPiPKii,@"STO_CUDA_ENTRY STV_DEFAULT"
_Z7prescanPiPKii:
.text._Z7prescanPiPKii:
[----:B------:R-:W-:Y:S01]  /*0000*/  LDC R1, c[0x0][0x37c] ;  /* 0x0000df00ff017b82 */ /* 0x000fe20000000800 */
[----:B------:R-:W0:Y:S07]  /*0010*/  S2R R0, SR_TID.X ;  /* 0x0000000000007919 */ /* 0x000e2e0000002100 */
[----:B------:R-:W1:Y:S01]  /*0020*/  S2UR UR5, SR_CgaCtaId ;  /* 0x00000000000579c3 */ /* 0x000e620000008800 */
[----:B------:R-:W-:Y:S01]  /*0030*/  UMOV UR4, 0x400 ;  /* 0x0000040000047882 */ /* 0x000fe20000000000 */
[----:B------:R-:W2:Y:S06]  /*0040*/  LDCU.64 UR8, c[0x0][0x358] ;  /* 0x00006b00ff0877ac */ /* 0x000eac0008000a00 */
[----:B------:R-:W3:Y:S08]  /*0050*/  LDC R2, c[0x0][0x360] ;  /* 0x0000d800ff027b82 */ /* 0x000ef00000000800 */
[----:B------:R-:W4:Y:S01]  /*0060*/  LDC.64 R4, c[0x0][0x388] ;  /* 0x0000e200ff047b82 */ /* 0x000f220000000a00 */
[----:B-1----:R-:W-:-:S06]  /*0070*/  ULEA UR4, UR5, UR4, 0x18 ;  /* 0x0000000405047291 */ /* 0x002fcc000f8ec0ff */
[----:B0-----:R-:W-:-:S05]  /*0080*/  LEA R7, R0, UR4, 0x2 ;  /* 0x0000000400077c11 */ /* 0x001fca000f8e10ff */
[----:B---3--:R-:W-:Y:S01]  /*0090*/  IMAD R3, R2, 0x4, R7 ;  /* 0x0000000402037824 */ /* 0x008fe200078e0207 */
[----:B------:R-:W-:Y:S01]  /*00a0*/  STS [R7], RZ ;  /* 0x000000ff07007388 */ /* 0x000fe20000000800 */
[----:B----4-:R-:W-:-:S03]  /*00b0*/  IMAD.WIDE.U32 R4, R0, 0x4, R4 ;  /* 0x0000000400047825 */ /* 0x010fc600078e0004 */
[----:B------:R0:W-:Y:S01]  /*00c0*/  STS [R3], RZ ;  /* 0x000000ff03007388 */ /* 0x0001e20000000800 */
[----:B------:R-:W-:Y:S06]  /*00d0*/  BAR.SYNC.DEFER_BLOCKING 0x0 ;  /* 0x0000000000007b1d */ /* 0x000fec0000010000 */
[----:B--2---:R-:W2:Y:S04]  /*00e0*/  LDG.E R6, desc[UR8][R4.64] ;  /* 0x0000000804067981 */ /* 0x004ea8000c1e1900 */
[----:B------:R-:W3:Y:S01]  /*00f0*/  LDG.E R8, desc[UR8][R4.64+0x200] ;  /* 0x0002000804087981 */ /* 0x000ee2000c1e1900 */
[C---:B------:R-:W-:Y:S01]  /*0100*/  ISETP.GT.U32.AND P0, PT, R0.reuse, 0x7f, PT ;  /* 0x0000007f0000780c */ /* 0x040fe20003f04070 */
[C---:B------:R-:W-:Y:S01]  /*0110*/  IMAD R2, R0.reuse, 0x4, R7 ;  /* 0x0000000400027824 */ /* 0x040fe200078e0207 */
[----:B------:R-:W-:-:S02]  /*0120*/  ISETP.GT.U32.AND P1, PT, R0, 0x3f, PT ;  /* 0x0000003f0000780c */ /* 0x000fc40003f24070 */
[C---:B------:R-:W-:Y:S02]  /*0130*/  LEA R10, R0.reuse, 0x1, 0x1 ;  /* 0x00000001000a7811 */ /* 0x040fe400078e08ff */
[----:B------:R-:W-:Y:S02]  /*0140*/  ISETP.GT.U32.AND P2, PT, R0, 0x1f, PT ;  /* 0x0000001f0000780c */ /* 0x000fe40003f44070 */
[----:B0-----:R-:W-:Y:S02]  /*0150*/  LEA R3, R10, UR4, 0x3 ;  /* 0x000000040a037c11 */ /* 0x001fe4000f8e18ff */
[C---:B------:R-:W-:Y:S02]  /*0160*/  ISETP.GT.U32.AND P3, PT, R0.reuse, 0xf, PT ;  /* 0x0000000f0000780c */ /* 0x040fe40003f64070 */
[----:B------:R-:W-:Y:S01]  /*0170*/  ISETP.GT.U32.AND P4, PT, R0, 0x7, PT ;  /* 0x000000070000780c */ /* 0x000fe20003f84070 */
[----:B------:R-:W-:Y:S01]  /*0180*/  IMAD R11, R10, 0x78, R3 ;  /* 0x000000780a0b7824 */ /* 0x000fe200078e0203 */
[----:B------:R-:W-:-:S02]  /*0190*/  ISETP.GT.U32.AND P5, PT, R0, 0x3, PT ;  /* 0x000000030000780c */ /* 0x000fc40003fa4070 */
[----:B------:R-:W-:Y:S01]  /*01a0*/  ISETP.GT.U32.AND P6, PT, R0, 0x1, PT ;  /* 0x000000010000780c */ /* 0x000fe20003fc4070 */
[----:B--2---:R-:W-:Y:S04]  /*01b0*/  STS [R7], R6 ;  /* 0x0000000607007388 */ /* 0x004fe80000000800 */
[----:B---3--:R-:W-:Y:S01]  /*01c0*/  STS [R7+0x200], R8 ;  /* 0x0002000807007388 */ /* 0x008fe20000000800 */
[----:B------:R-:W-:Y:S06]  /*01d0*/  BAR.SYNC.DEFER_BLOCKING 0x0 ;  /* 0x0000000000007b1d */ /* 0x000fec0000010000 */
[----:B------:R-:W-:Y:S04]  /*01e0*/  @!P0 LDS R9, [R2] ;  /* 0x0000000002098984 */ /* 0x000fe80000000800 */
[----:B------:R-:W0:Y:S02]  /*01f0*/  @!P0 LDS R12, [R2+0x4] ;  /* 0x00000400020c8984 */ /* 0x000e240000000800 */
[----:B0-----:R-:W-:-:S05]  /*0200*/  @!P0 IADD3 R9, PT, PT, R9, R12, RZ ;  /* 0x0000000c09098210 */ /* 0x001fca0007ffe0ff */
[----:B------:R-:W-:Y:S01]  /*0210*/  @!P0 STS [R2+0x4], R9 ;  /* 0x0000040902008388 */ /* 0x000fe20000000800 */
[----:B------:R-:W-:Y:S01]  /*0220*/  BAR.SYNC.DEFER_BLOCKING 0x0 ;  /* 0x0000000000007b1d */ /* 0x000fe20000010000 */
[----:B------:R-:W-:-:S05]  /*0230*/  ISETP.NE.AND P0, PT, R0, RZ, PT ;  /* 0x000000ff0000720c */ /* 0x000fca0003f05270 */
[----:B------:R-:W-:Y:S04]  /*0240*/  @!P1 LDS R4, [R3+-0x4] ;  /* 0xfffffc0003049984 */ /* 0x000fe80000000800 */
[----:B------:R-:W0:Y:S02]  /*0250*/  @!P1 LDS R5, [R3+0x4] ;  /* 0x0000040003059984 */ /* 0x000e240000000800 */
[----:B0-----:R-:W-:Y:S02]  /*0260*/  @!P1 IMAD.IADD R6, R4, 0x1, R5 ;  /* 0x0000000104069824 */ /* 0x001fe400078e0205 */
[----:B------:R-:W-:-:S03]  /*0270*/  IMAD R4, R10, 0x8, R3 ;  /* 0x000000080a047824 */ /* 0x000fc600078e0203 */
[----:B------:R0:W-:Y:S01]  /*0280*/  @!P1 STS [R3+0x4], R6 ;  /* 0x0000040603009388 */ /* 0x0001e20000000800 */
[----:B------:R-:W-:Y:S01]  /*0290*/  BAR.SYNC.DEFER_BLOCKING 0x0 ;  /* 0x0000000000007b1d */ /* 0x000fe20000010000 */
[----:B0-----:R-:W-:-:S05]  /*02a0*/  IMAD R6, R10, 0x38, R3 ;  /* 0x000000380a067824 */ /* 0x001fca00078e0203 */
[----:B------:R-:W-:Y:S04]  /*02b0*/  @!P2 LDS R5, [R4+-0x4] ;  /* 0xfffffc000405a984 */ /* 0x000fe80000000800 */
[----:B------:R-:W0:Y:S02]  /*02c0*/  @!P2 LDS R8, [R4+0xc] ;  /* 0x00000c000408a984 */ /* 0x000e240000000800 */
[----:B0-----:R-:W-:Y:S01]  /*02d0*/  @!P2 IADD3 R7, PT, PT, R5, R8, RZ ;  /* 0x000000080507a210 */ /* 0x001fe20007ffe0ff */
[C-C-:B------:R-:W-:Y:S02]  /*02e0*/  IMAD R5, R10.reuse, 0x18, R3.reuse ;  /* 0x000000180a057824 */ /* 0x140fe400078e0203 */
[----:B------:R-:W-:Y:S02]  /*02f0*/  IMAD R10, R10, 0xf8, R3 ;  /* 0x000000f80a0a7824 */ /* 0x000fe400078e0203 */
[----:B------:R-:W-:Y:S01]  /*0300*/  @!P2 STS [R4+0xc], R7 ;  /* 0x00000c070400a388 */ /* 0x000fe20000000800 */
[----:B------:R-:W-:Y:S06]  /*0310*/  BAR.SYNC.DEFER_BLOCKING 0x0 ;  /* 0x0000000000007b1d */ /* 0x000fec0000010000 */
[----:B------:R-:W-:Y:S04]  /*0320*/  @!P3 LDS R8, [R5+-0x4] ;  /* 0xfffffc000508b984 */ /* 0x000fe80000000800 */
[----:B------:R-:W0:Y:S02]  /*0330*/  @!P3 LDS R9, [R5+0x1c] ;  /* 0x00001c000509b984 */ /* 0x000e240000000800 */
[----:B0-----:R-:W-:-:S05]  /*0340*/  @!P3 IMAD.IADD R8, R8, 0x1, R9 ;  /* 0x000000010808b824 */ /* 0x001fca00078e0209 */
        /* <DEDUP_REMOVED lines=9> */
[----:B0-----:R-:W-:-:S05]  /*03e0*/  @!P5 IADD3 R12, PT, PT, R7, R12, RZ ;  /* 0x0000000c070cd210 */ /* 0x001fca0007ffe0ff */
[----:B------:R-:W-:Y:S01]  /*03f0*/  @!P5 STS [R11+0x7c], R12 ;  /* 0x00007c0c0b00d388 */ /* 0x000fe20000000800 */
[----:B------:R-:W-:Y:S06]  /*0400*/  BAR.SYNC.DEFER_BLOCKING 0x0 ;  /* 0x0000000000007b1d */ /* 0x000fec0000010000 */
[----:B------:R-:W-:Y:S04]  /*0410*/  @!P6 LDS R7, [R10+-0x4] ;  /* 0xfffffc000a07e984 */ /* 0x000fe80000000800 */
[----:B------:R-:W0:Y:S02]  /*0420*/  @!P6 LDS R8, [R10+0xfc] ;  /* 0x0000fc000a08e984 */ /* 0x000e240000000800 */
[----:B0-----:R-:W-:-:S05]  /*0430*/  @!P6 IMAD.IADD R9, R7, 0x1, R8 ;  /* 0x000000010709e824 */ /* 0x001fca00078e0208 */
[----:B------:R-:W-:Y:S01]  /*0440*/  @!P6 STS [R10+0xfc], R9 ;  /* 0x0000fc090a00e388 */ /* 0x000fe20000000800 */
[----:B------:R-:W-:Y:S06]  /*0450*/  BAR.SYNC.DEFER_BLOCKING 0x0 ;  /* 0x0000000000007b1d */ /* 0x000fec0000010000 */
[----:B------:R-:W-:Y:S04]  /*0460*/  @!P0 LDS R8, [UR4+0x3fc] ;  /* 0x0003fc04ff088984 */ /* 0x000fe80008000800 */
[----:B------:R-:W-:Y:S04]  /*0470*/  @!P0 LDS R7, [UR4+0x1fc] ;  /* 0x0001fc04ff078984 */ /* 0x000fe80008000800 */
[----:B------:R-:W-:Y:S01]  /*0480*/  @!P0 STS [UR4+0x3fc], RZ ;  /* 0x0003fcffff008988 */ /* 0x000fe20008000804 */
[----:B------:R-:W-:Y:S06]  /*0490*/  BAR.SYNC.DEFER_BLOCKING 0x0 ;  /* 0x0000000000007b1d */ /* 0x000fec0000010000 */
[----:B------:R-:W-:Y:S04]  /*04a0*/  @!P0 LDS R12, [UR4+0x1fc] ;  /* 0x0001fc04ff0c8984 */ /* 0x000fe80008000800 */
[----:B------:R-:W0:Y:S02]  /*04b0*/  @!P0 LDS R13, [UR4+0x3fc] ;  /* 0x0003fc04ff0d8984 */ /* 0x000e240008000800 */
[----:B0-----:R-:W-:-:S02]  /*04c0*/  @!P0 IMAD.IADD R12, R12, 0x1, R13 ;  /* 0x000000010c0c8824 */ /* 0x001fc400078e020d */
[----:B------:R-:W-:Y:S04]  /*04d0*/  @!P0 STS [UR4+0x1fc], R13 ;  /* 0x0001fc0dff008988 */ /* 0x000fe80008000804 */
[----:B------:R-:W-:Y:S01]  /*04e0*/  @!P0 STS [UR4+0x3fc], R12 ;  /* 0x0003fc0cff008988 */ /* 0x000fe20008000804 */
[----:B------:R-:W-:Y:S06]  /*04f0*/  BAR.SYNC.DEFER_BLOCKING 0x0 ;  /* 0x0000000000007b1d */ /* 0x000fec0000010000 */
[----:B------:R-:W-:Y:S04]  /*0500*/  @!P6 LDS R9, [R10+-0x4] ;  /* 0xfffffc000a09e984 */ /* 0x000fe80000000800 */
[----:B------:R-:W0:Y:S02]  /*0510*/  @!P6 LDS R14, [R10+0xfc] ;  /* 0x0000fc000a0ee984 */ /* 0x000e240000000800 */
[----:B0-----:R-:W-:-:S02]  /*0520*/  @!P6 IADD3 R9, PT, PT, R9, R14, RZ ;  /* 0x0000000e0909e210 */ /* 0x001fc40007ffe0ff */
[----:B------:R-:W-:Y:S04]  /*0530*/  @!P6 STS [R10+-0x4], R14 ;  /* 0xfffffc0e0a00e388 */ /* 0x000fe80000000800 */
[----:B------:R-:W-:Y:S01]  /*0540*/  @!P6 STS [R10+0xfc], R9 ;  /* 0x0000fc090a00e388 */ /* 0x000fe20000000800 */
[----:B------:R-:W-:Y:S01]  /*0550*/  BAR.SYNC.DEFER_BLOCKING 0x0 ;  /* 0x0000000000007b1d */ /* 0x000fe20000010000 */
[----:B------:R-:W-:-:S05]  /*0560*/  ISETP.GT.U32.AND P6, PT, R0, 0x7f, PT ;  /* 0x0000007f0000780c */ /* 0x000fca0003fc4070 */
[----:B------:R-:W-:Y:S04]  /*0570*/  @!P5 LDS R15, [R11+-0x4] ;  /* 0xfffffc000b0fd984 */ /* 0x000fe80000000800 */
[----:B------:R-:W0:Y:S02]  /*0580*/  @!P5 LDS R16, [R11+0x7c] ;  /* 0x00007c000b10d984 */ /* 0x000e240000000800 */
[----:B0-----:R-:W-:Y:S02]  /*0590*/  @!P5 IMAD.IADD R18, R15, 0x1, R16 ;  /* 0x000000010f12d824 */ /* 0x001fe400078e0210 */
[----:B------:R-:W-:Y:S04]  /*05a0*/  @!P5 STS [R11+-0x4], R16 ;  /* 0xfffffc100b00d388 */ /* 0x000fe80000000800 */
[----:B------:R-:W-:Y:S01]  /*05b0*/  @!P5 STS [R11+0x7c], R18 ;  /* 0x00007c120b00d388 */ /* 0x000fe20000000800 */
[----:B------:R-:W-:Y:S06]  /*05c0*/  BAR.SYNC.DEFER_BLOCKING 0x0 ;  /* 0x0000000000007b1d */ /* 0x000fec0000010000 */
[----:B------:R-:W-:Y:S04]  /*05d0*/  @!P4 LDS R12, [R6+-0x4] ;  /* 0xfffffc00060cc984 */ /* 0x000fe80000000800 */
[----:B------:R-:W0:Y:S02]  /*05e0*/  @!P4 LDS R13, [R6+0x3c] ;  /* 0x00003c00060dc984 */ /* 0x000e240000000800 */
[----:B0-----:R-:W-:-:S02]  /*05f0*/  @!P4 IMAD.IADD R15, R12, 0x1, R13 ;  /* 0x000000010c0fc824 */ /* 0x001fc400078e020d */
[----:B------:R-:W-:Y:S04]  /*0600*/  @!P4 STS [R6+-0x4], R13 ;  /* 0xfffffc0d0600c388 */ /* 0x000fe80000000800 */
[----:B------:R-:W-:Y:S01]  /*0610*/  @!P4 STS [R6+0x3c], R15 ;  /* 0x00003c0f0600c388 */ /* 0x000fe20000000800 */
[----:B------:R-:W-:Y:S06]  /*0620*/  BAR.SYNC.DEFER_BLOCKING 0x0 ;  /* 0x0000000000007b1d */ /* 0x000fec0000010000 */
[----:B------:R-:W-:Y:S04]  /*0630*/  @!P3 LDS R9, [R5+-0x4] ;  /* 0xfffffc000509b984 */ /* 0x000fe80000000800 */
[----:B------:R-:W0:Y:S02]  /*0640*/  @!P3 LDS R10, [R5+0x1c] ;  /* 0x00001c00050ab984 */ /* 0x000e240000000800 */
[----:B0-----:R-:W-:-:S02]  /*0650*/  @!P3 IADD3 R12, PT, PT, R9, R10, RZ ;  /* 0x0000000a090cb210 */ /* 0x001fc40007ffe0ff */
        /* <DEDUP_REMOVED lines=15> */
[----:B------:R-:W-:Y:S04]  /*0750*/  @!P6 LDS R0, [R2] ;  /* 0x000000000200e984 */ /* 0x000fe80000000800 */
[----:B------:R-:W0:Y:S02]  /*0760*/  @!P6 LDS R5, [R2+0x4] ;  /* 0x000004000205e984 */ /* 0x000e240000000800 */
[----:B0-----:R-:W-:-:S02]  /*0770*/  @!P6 IADD3 R11, PT, PT, R0, R5, RZ ;  /* 0x00000005000be210 */ /* 0x001fc40007ffe0ff */
[----:B------:R0:W-:Y:S04]  /*0780*/  @!P6 STS [R2], R5 ;  /* 0x000000050200e388 */ /* 0x0001e80000000800 */
[----:B------:R0:W-:Y:S01]  /*0790*/  @!P6 STS [R2+0x4], R11 ;  /* 0x0000040b0200e388 */ /* 0x0001e20000000800 */
[----:B------:R-:W-:Y:S06]  /*07a0*/  BAR.SYNC.DEFER_BLOCKING 0x0 ;  /* 0x0000000000007b1d */ /* 0x000fec0000010000 */
[----:B------:R-:W-:Y:S05]  /*07b0*/  @P0 EXIT ;  /* 0x000000000000094d */ /* 0x000fea0003800000 */
[----:B------:R-:W1:Y:S01]  /*07c0*/  LDS.128 R12, [UR4] ;  /* 0x00000004ff0c7984 */ /* 0x000e620008000c00 */
[----:B0-----:R-:W1:Y:S01]  /*07d0*/  LDC.64 R2, c[0x0][0x380] ;  /* 0x0000e000ff027b82 */ /* 0x001e620000000a00 */
[----:B------:R-:W0:Y:S01]  /*07e0*/  LDCU.64 UR6, c[0x0][0x380] ;  /* 0x00007000ff0677ac */ /* 0x000e220008000a00 */
[----:B------:R-:W-:Y:S01]  /*07f0*/  @!P0 IMAD.IADD R0, R7, 0x1, R8 ;  /* 0x0000000107008824 */ /* 0x000fe200078e0208 */
[----:B------:R-:W-:Y:S02]  /*0800*/  UIADD3 UR4, UPT, UPT, UR4, 0x8, URZ ;  /* 0x0000000804047890 */ /* 0x000fe4000fffe0ff */
[----:B0-----:R-:W-:-:S04]  /*0810*/  UIADD3 UR5, UP0, UPT, UR6, 0x8, URZ ;  /* 0x0000000806057890 */ /* 0x001fc8000ff1e0ff */
[----:B------:R-:W-:Y:S02]  /*0820*/  UIADD3.X UR6, UPT, UPT, URZ, UR7, URZ, UP0, !UPT ;  /* 0x00000007ff067290 */ /* 0x000fe400087fe4ff */
[----:B------:R-:W-:Y:S01]  /*0830*/  MOV R20, UR5 ;  /* 0x0000000500147c02 */ /* 0x000fe20008000f00 */
[----:B------:R-:W-:-:S03]  /*0840*/  UMOV UR5, 0x10 ;  /* 0x0000001000057882 */ /* 0x000fc60000000000 */
[----:B------:R-:W-:Y:S01]  /*0850*/  IMAD.U32 R21, RZ, RZ, UR6 ;  /* 0x00000006ff157e24 */ /* 0x000fe2000f8e00ff */
[----:B-1----:R0:W-:Y:S04]  /*0860*/  STG.E desc[UR8][R2.64], R13 ;  /* 0x0000000d02007986 */ /* 0x0021e8000c101908 */
[----:B------:R0:W-:Y:S04]  /*0870*/  STG.E desc[UR8][R2.64+0x4], R14 ;  /* 0x0000040e02007986 */ /* 0x0001e8000c101908 */
[----:B------:R0:W-:Y:S02]  /*0880*/  STG.E desc[UR8][R2.64+0x8], R15 ;  /* 0x0000080f02007986 */ /* 0x0001e4000c101908 */
.L_x_20:
[----:B------:R-:W1:Y:S01]  /*0890*/  LDS.64 R4, [UR4+0x150] ;  /* 0x00015004ff047984 */ /* 0x000e620008000a00 */
[----:B0-----:R-:W-:Y:S01]  /*08a0*/  MOV R2, R20 ;  /* 0x0000001400027202 */ /* 0x001fe20000000f00 */
[----:B------:R-:W-:Y:S01]  /*08b0*/  IMAD.MOV.U32 R3, RZ, RZ, R21 ;  /* 0x000000ffff037224 */ /* 0x000fe200078e0015 */
[----:B------:R-:W-:Y:S01]  /*08c0*/  UIADD3 UR5, UPT, UPT, UR5, 0x150, URZ ;  /* 0x0000015005057890 */ /* 0x000fe2000fffe0ff */
[----:B------:R-:W0:Y:S03]  /*08d0*/  LDS.64 R18, [UR4+0x10] ;  /* 0x00001004ff127984 */ /* 0x000e260008000a00 */
[----:B------:R-:W-:Y:S01]  /*08e0*/  UISETP.NE.AND UP0, UPT, UR5, 0x400, UPT ;  /* 0x000004000500788c */ /* 0x000fe2000bf05270 */
[----:B------:R-:W2:Y:S04]  /*08f0*/  LDS.64 R8, [UR4+0x20] ;  /* 0x00002004ff087984 */ /* 0x000ea80008000a00 */
[----:B------:R-:W3:Y:S04]  /*0900*/  LDS.64 R24, [UR4+0x8] ;  /* 0x00000804ff187984 */ /* 0x000ee80008000a00 */
[----:B------:R-:W4:Y:S04]  /*0910*/  LDS.64 R10, [UR4+0x18] ;  /* 0x00001804ff0a7984 */ /* 0x000f280008000a00 */
[----:B------:R-:W5:Y:S04]  /*0920*/  LDS.64 R12, [UR4+0x28] ;  /* 0x00002804ff0c7984 */ /* 0x000f680008000a00 */
[----:B------:R-:W5:Y:S04]  /*0930*/  LDS.64 R6, [UR4+0x30] ;  /* 0x00003004ff067984 */ /* 0x000f680008000a00 */
[----:B------:R-:W5:Y:S04]  /*0940*/  LDS.64 R16, [UR4+0x38] ;  /* 0x00003804ff107984 */ /* 0x000f680008000a00 */
[----:B------:R-:W5:Y:S04]  /*0950*/  LDS.64 R14, [UR4+0x40] ;  /* 0x00004004ff0e7984 */ /* 0x000f680008000a00 */
[----:B------:R-:W5:Y:S04]  /*0960*/  LDS.64 R22, [UR4+0x50] ;  /* 0x00005004ff167984 */ /* 0x000f680008000a00 */
[----:B-1----:R-:W-:Y:S04]  /*0970*/  STG.E desc[UR8][R2.64+0x14c], R4 ;  /* 0x00014c0402007986 */ /* 0x002fe8000c101908 */
[----:B------:R-:W-:Y:S04]  /*0980*/  STG.E desc[UR8][R2.64+0x150], R5 ;  /* 0x0001500502007986 */ /* 0x000fe8000c101908 */
[----:B0-----:R-:W-:Y:S04]  /*0990*/  STG.E desc[UR8][R2.64+0xc], R18 ;  /* 0x00000c1202007986 */ /* 0x001fe8000c101908 */
[----:B------:R-:W-:Y:S04]  /*09a0*/  STG.E desc[UR8][R2.64+0x10], R19 ;  /* 0x0000101302007986 */ /* 0x000fe8000c101908 */
[----:B--2---:R-:W-:Y:S04]  /*09b0*/  STG.E desc[UR8][R2.64+0x1c], R8 ;  /* 0x00001c0802007986 */ /* 0x004fe8000c101908 */
[----:B------:R-:W-:Y:S04]  /*09c0*/  STG.E desc[UR8][R2.64+0x20], R9 ;  /* 0x0000200902007986 */ /* 0x000fe8000c101908 */
[----:B------:R-:W0:Y:S04]  /*09d0*/  LDS.64 R4, [UR4+0x58] ;  /* 0x00005804ff047984 */ /* 0x000e280008000a00 */
[----:B------:R-:W1:Y:S04]  /*09e0*/  LDS.64 R28, [UR4+0x60] ;  /* 0x00006004ff1c7984 */ /* 0x000e680008000a00 */
[----:B------:R-:W2:Y:S04]  /*09f0*/  LDS.64 R26, [UR4+0x68] ;  /* 0x00006804ff1a7984 */ /* 0x000ea80008000a00 */
[----:B------:R-:W2:Y:S04]  /*0a00*/  LDS.64 R18, [UR4+0x78] ;  /* 0x00007804ff127984 */ /* 0x000ea80008000a00 */
[----:B------:R-:W2:Y:S04]  /*0a10*/  LDS.64 R8, [UR4+0x80] ;  /* 0x00008004ff087984 */ /* 0x000ea80008000a00 */
[----:B------:R-:W2:Y:S04]  /*0a20*/  LDS.64 R20, [UR4+0x48] ;  /* 0x00004804ff147984 */ /* 0x000ea80008000a00 */
[----:B---3--:R-:W-:Y:S04]  /*0a30*/  STG.E desc[UR8][R2.64+0x4], R24 ;  /* 0x0000041802007986 */ /* 0x008fe8000c101908 */
[----:B------:R-:W-:Y:S04]  /*0a40*/  STG.E desc[UR8][R2.64+0x8], R25 ;  /* 0x0000081902007986 */ /* 0x000fe8000c101908 */
[----:B----4-:R-:W-:Y:S04]  /*0a50*/  STG.E desc[UR8][R2.64+0x14], R10 ;  /* 0x0000140a02007986 */ /* 0x010fe8000c101908 */
[----:B------:R-:W-:Y:S04]  /*0a60*/  STG.E desc[UR8][R2.64+0x18], R11 ;  /* 0x0000180b02007986 */ /* 0x000fe8000c101908 */
[----:B-----5:R-:W-:Y:S04]  /*0a70*/  STG.E desc[UR8][R2.64+0x24], R12 ;  /* 0x0000240c02007986 */ /* 0x020fe8000c101908 */
[----:B------:R-:W-:Y:S04]  /*0a80*/  STG.E desc[UR8][R2.64+0x28], R13 ;  /* 0x0000280d02007986 */ /* 0x000fe8000c101908 */
        /* <DEDUP_REMOVED lines=8> */
[----:B0-----:R-:W-:Y:S04]  /*0b10*/  STG.E desc[UR8][R2.64+0x54], R4 ;  /* 0x0000540402007986 */ /* 0x001fe8000c101908 */
[----:B------:R-:W-:Y:S04]  /*0b20*/  STG.E desc[UR8][R2.64+0x58], R5 ;  /* 0x0000580502007986 */ /* 0x000fe8000c101908 */
[----:B-1----:R-:W-:Y:S04]  /*0b30*/  STG.E desc[UR8][R2.64+0x5c], R28 ;  /* 0x00005c1c02007986 */ /* 0x002fe8000c101908 */
[----:B------:R-:W-:Y:S04]  /*0b40*/  STG.E desc[UR8][R2.64+0x60], R29 ;  /* 0x0000601d02007986 */ /* 0x000fe8000c101908 */
[----:B--2---:R-:W-:Y:S04]  /*0b50*/  STG.E desc[UR8][R2.64+0x64], R26 ;  /* 0x0000641a02007986 */ /* 0x004fe8000c101908 */
[----:B------:R-:W-:Y:S04]  /*0b60*/  STG.E desc[UR8][R2.64+0x68], R27 ;  /* 0x0000681b02007986 */ /* 0x000fe8000c101908 */
[----:B------:R-:W-:Y:S04]  /*0b70*/  STG.E desc[UR8][R2.64+0x74], R18 ;  /* 0x0000741202007986 */ /* 0x000fe8000c101908 */
[----:B------:R-:W-:Y:S04]  /*0b80*/  STG.E desc[UR8][R2.64+0x78], R19 ;  /* 0x0000781302007986 */ /* 0x000fe8000c101908 */
[----:B------:R-:W-:Y:S04]  /*0b90*/  STG.E desc[UR8][R2.64+0x7c], R8 ;  /* 0x00007c0802007986 */ /* 0x000fe8000c101908 */
[----:B------:R-:W-:Y:S04]  /*0ba0*/  STG.E desc[UR8][R2.64+0x80], R9 ;  /* 0x0000800902007986 */ /* 0x000fe8000c101908 */
[----:B------:R-:W0:Y:S04]  /*0bb0*/  LDS.64 R24, [UR4+0x70] ;  /* 0x00007004ff187984 */ /* 0x000e280008000a00 */
[----:B------:R-:W1:Y:S04]  /*0bc0*/  LDS.64 R10, [UR4+0x88] ;  /* 0x00008804ff0a7984 */ /* 0x000e680008000a00 */
        /* <DEDUP_REMOVED lines=8> */
[----:B------:R-:W5:Y:S04]  /*0c50*/  LDS.64 R26, [UR4+0xd8] ;  /* 0x0000d804ff1a7984 */ /* 0x000f680008000a00 */
[----:B------:R-:W5:Y:S04]  /*0c60*/  LDS.64 R8, [UR4+0xe8] ;  /* 0x0000e804ff087984 */ /* 0x000f680008000a00 */
[----:B------:R-:W-:Y:S04]  /*0c70*/  STG.E desc[UR8][R2.64+0x44], R20 ;  /* 0x0000441402007986 */ /* 0x000fe8000c101908 */
[----:B------:R-:W-:Y:S04]  /*0c80*/  STG.E desc[UR8][R2.64+0x48], R21 ;  /* 0x0000481502007986 */ /* 0x000fe8000c101908 */
[----:B------:R-:W5:Y:S04]  /*0c90*/  LDS.64 R20, [UR4+0xc0] ;  /* 0x0000c004ff147984 */ /* 0x000f680008000a00 */
[----:B0-----:R-:W-:Y:S04]  /*0ca0*/  STG.E desc[UR8][R2.64+0x6c], R24 ;  /* 0x00006c1802007986 */ /* 0x001fe8000c101908 */
[----:B------:R-:W-:Y:S04]  /*0cb0*/  STG.E desc[UR8][R2.64+0x70], R25 ;  /* 0x0000701902007986 */ /* 0x000fe8000c101908 */
[----:B-1----:R-:W-:Y:S04]  /*0cc0*/  STG.E desc[UR8][R2.64+0x84], R10 ;  /* 0x0000840a02007986 */ /* 0x002fe8000c101908 */
[----:B------:R-:W-:Y:S04]  /*0cd0*/  STG.E desc[UR8][R2.64+0x88], R11 ;  /* 0x0000880b02007986 */ /* 0x000fe8000c101908 */
[----:B--2---:R-:W-:Y:S04]  /*0ce0*/  STG.E desc[UR8][R2.64+0x8c], R6 ;  /* 0x00008c0602007986 */ /* 0x004fe8000c101908 */
[----:B------:R-:W-:Y:S04]  /*0cf0*/  STG.E desc[UR8][R2.64+0x90], R7 ;  /* 0x0000900702007986 */ /* 0x000fe8000c101908 */
        /* <DEDUP_REMOVED lines=32> */
[----:B------:R-:W5:Y:S01]  /*0f00*/  LDS.64 R20, [UR4+0x128] ;  /* 0x00012804ff147984 */ /* 0x000f620008000a00 */
[----:B------:R-:W-:-:S03]  /*0f10*/  UIADD3 UR4, UPT, UPT, UR4, 0x150, URZ ;  /* 0x0000015004047890 */ /* 0x000fc6000fffe0ff */
        /* <DEDUP_REMOVED lines=24> */
[----:B------:R0:W-:Y:S04]  /*10a0*/  STG.E desc[UR8][R2.64+0x124], R20 ;  /* 0x0001241402007986 */ /* 0x0001e8000c101908 */
[----:B------:R1:W-:Y:S01]  /*10b0*/  STG.E desc[UR8][R2.64+0x128], R21 ;  /* 0x0001281502007986 */ /* 0x0003e2000c101908 */
[----:B0-----:R-:W-:-:S04]  /*10c0*/  IADD3 R20, P0, PT, R2, 0x150, RZ ;  /* 0x0000015002147810 */ /* 0x001fc80007f1e0ff */
[----:B-1----:R-:W-:Y:S01]  /*10d0*/  IADD3.X R21, PT, PT, RZ, R3, RZ, P0, !PT ;  /* 0x00000003ff157210 */ /* 0x002fe200007fe4ff */
[----:B------:R-:W-:Y:S08]  /*10e0*/  BRA.U UP0, `(.L_x_20) ;  /* 0xfffffff500e87547 */ /* 0x000ff0000b83ffff */
[----:B------:R-:W0:Y:S02]  /*10f0*/  LDC.64 R2, c[0x0][0x380] ;  /* 0x0000e000ff027b82 */ /* 0x000e240000000a00 */
[----:B0-----:R-:W-:Y:S01]  /*1100*/  STG.E desc[UR8][R2.64+0x3fc], R0 ;  /* 0x0003fc0002007986 */ /* 0x001fe2000c101908 */
[----:B------:R-:W-:Y:S05]  /*1110*/  EXIT ;  /* 0x000000000000794d */ /* 0x000fea0003800000 */
.L_x_21:
        /* <DEDUP_REMOVED lines=14> */
.L_x_25:


//--------------------- .nv.shared.reserved.0     --------------------------
	.section	.nv.shared.reserved.0,"aw",@nobits
	.weak		__nv_reservedSMEM_offset_0_alias
	.size		__nv_reservedSMEM_offset_0_alias, 0, 64
	.other		__nv_reservedSMEM_offset_0_alias,@"STO_CUDA_RESERVED_SHARED STV_DEFAULT"
__nv_reservedSMEM_offset_0_alias:
	.zero		0
	.zero		64


//--------------------- .nv.global                --------------------------
	.section	.nv.global,"aw",@nobits
.nv.global:
	.type		_ZN34_INTERNAL_3ae18b5c_4_k_cu_38561bbc6thrust24THRUST_300001_SM_1000_NS12placeholders2_8E,@object
	.size		_ZN34_INTERNAL_3ae18b5c_4_k_cu_38561bbc6thrust24THRUST_300001_SM_1000_NS12placeholders2_8E,(_ZN34_INTERNAL_3ae18b5c_4_k_cu_38561bbc4cuda3std3__436_GLOBAL__N__3ae18b5c_4_k_cu_38561bbc6ignoreE - _ZN34_INTERNAL_3ae18b5c_4_k_cu_38561bbc6thrust24THRUST_300001_SM_1000_NS12placeholders2_8E)
_ZN34_INTERNAL_3ae18b5c_4_k_cu_38561bbc6thrust24THRUST_300001_SM_1000_NS12placeholders2_8E:
	.zero		1
	.type		_ZN34_INTERNAL_3ae18b5c_4_k_cu_38561bbc4cuda3std3__436_GLOBAL__N__3ae18b5c_4_k_cu_38561bbc6ignoreE,@object
	.size		_ZN34_INTERNAL_3ae18b5c_4_k_cu_38561bbc4cuda3std3__436_GLOBAL__N__3ae18b5c_4_k_cu_38561bbc6ignoreE,(_ZN34_INTERNAL_3ae18b5c_4_k_cu_38561bbc4cuda3std6ranges3__45__cpo4dataE - _ZN34_INTERNAL_3ae18b5c_4_k_cu_38561bbc4cuda3std3__436_GLOBAL__N__3ae18b5c_4_k_cu_38561bbc6ignoreE)
_ZN34_INTERNAL_3ae18b5c_4_k_cu_38561bbc4cuda3std3__436_GLOBAL__N__3ae18b5c_4_k_cu_38561bbc6ignoreE:
	.zero		1
	.type		_ZN34_INTERNAL_3ae18b5c_4_k_cu_38561bbc4cuda3std6ranges3__45__cpo4dataE,@object
	.size		_ZN34_INTERNAL_3ae18b5c_4_k_cu_38561bbc4cuda3std6ranges3__45__cpo4dataE,(_ZN34_INTERNAL_3ae18b5c_4_k_cu_38561bbc6thrust24THRUST_300001_SM_1000_NS6system3cpp3parE - _ZN34_INTERNAL_3ae18b5c_4_k_cu_38561bbc4cuda3std6ranges3__45__cpo4dataE)
_ZN34_INTERNAL_3ae18b5c_4_k_cu_38561bbc4cuda3std6ranges3__45__cpo4dataE:
	.zero		1
	.type		_ZN34_INTERNAL_3ae18b5c_4_k_cu_38561bbc6thrust24THRUST_300001_SM_1000_NS6system3cpp3parE,@object
	.size		_ZN34_INTERNAL_3ae18b5c_4_k_cu_38561bbc6thrust24THRUST_300001_SM_1000_NS6system3cpp3parE,(_ZN34_INTERNAL_3ae18b5c_4_k_cu_38561bbc4cuda3std3__45__cpo5beginE - _ZN34_INTERNAL_3ae18b5c_4_k_cu_38561bbc6thrust24THRUST_300001_SM_1000_NS6system3cpp3parE)
_ZN34_INTERNAL_3ae18b5c_4_k_cu_38561bbc6thrust24THRUST_300001_SM_1000_NS6system3cpp3parE:
	.zero		1
	.type		_ZN34_INTERNAL_3ae18b5c_4_k_cu_38561bbc4cuda3std3__45__cpo5beginE,@object
	.size		_ZN34_INTERNAL_3ae18b5c_4_k_cu_38561bbc4cuda3std3__45__cpo5beginE,(_ZN34_INTERNAL_3ae18b5c_4_k_cu_38561bbc4cuda3std6ranges3__45__cpo5beginE - _ZN34_INTERNAL_3ae18b5c_4_k_cu_38561bbc4cuda3std3__45__cpo5beginE)
_ZN34_INTERNAL_3ae18b5c_4_k_cu_38561bbc4cuda3std3__45__cpo5beginE:
	.zero		1
	.type		_ZN34_INTERNAL_3ae18b5c_4_k_cu_38561bbc4cuda3std6ranges3__45__cpo5beginE,@object
	.size		_ZN34_INTERNAL_3ae18b5c_4_k_cu_38561bbc4cuda3std6ranges3__45__cpo5beginE,(_ZN34_INTERNAL_3ae18b5c_4_k_cu_38561bbc6thrust24THRUST_300001_SM_1000_NS6deviceE - _ZN34_INTERNAL_3ae18b5c_4_k_cu_38561bbc4cuda3std6ranges3__45__cpo5beginE)
_ZN34_INTERNAL_3ae18b5c_4_k_cu_38561bbc4cuda3std6ranges3__45__cpo5beginE:
	.zero		1
	.type		_ZN34_INTERNAL_3ae18b5c_4_k_cu_38561bbc6thrust24THRUST_300001_SM_1000_NS6deviceE,@object
	.size		_ZN34_INTERNAL_3ae18b5c_4_k_cu_38561bbc6thrust24THRUST_300001_SM_1000_NS6deviceE,(_ZN34_INTERNAL_3ae18b5c_4_k_cu_38561bbc4cuda3std3__47nulloptE - _ZN34_INTERNAL_3ae18b5c_4_k_cu_38561bbc6thrust24THRUST_300001_SM_1000_NS6deviceE)
_ZN34_INTERNAL_3ae18b5c_4_k_cu_38561bbc6thrust24THRUST_300001_SM_1000_NS6deviceE:
	.zero		1
	.type		_ZN34_INTERNAL_3ae18b5c_4_k_cu_38561bbc4cuda3std3__47nulloptE,@object
	.size		_ZN34_INTERNAL_3ae18b5c_4_k_cu_38561bbc4cuda3std3__47nulloptE,(_ZN34_INTERNAL_3ae18b5c_4_k_cu_38561bbc4cuda3std6ranges3__45__cpo8distanceE - _ZN34_INTERNAL_3ae18b5c_4_k_cu_38561bbc4cuda3std3__47nulloptE)
_ZN34_INTERNAL_3ae18b5c_4_k_cu_38561bbc4cuda3std3__47nulloptE:
	.zero		1
	.type		_ZN34_INTERNAL_3ae18b5c_4_k_cu_38561bbc4cuda3std6ranges3__45__cpo8distanceE,@object
	.size		_ZN34_INTERNAL_3ae18b5c_4_k_cu_38561bbc4cuda3std6ranges3__45__cpo8distanceE,(_ZN34_INTERNAL_3ae18b5c_4_k_cu_38561bbc6thrust24THRUST_300001_SM_1000_NS12placeholders2_4E - _ZN34_INTERNAL_3ae18b5c_4_k_cu_38561bbc4cuda3std6ranges3__45__cpo8distanceE)
_ZN34_INTERNAL_3ae18b5c_4_k_cu_38561bbc4cuda3std6ranges3__45__cpo8distanceE:
	.zero		1
	.type		_ZN34_INTERNAL_3ae18b5c_4_k_cu_38561bbc6thrust24THRUST_300001_SM_1000_NS12placeholders2_4E,@object
	.size		_ZN34_INTERNAL_3ae18b5c_4_k_cu_38561bbc6thrust24THRUST_300001_SM_1000_NS12placeholders2_4E,(_ZN34_INTERNAL_3ae18b5c_4_k_cu_38561bbc4cuda3std3__45__cpo6rbeginE - _ZN34_INTERNAL_3ae18b5c_4_k_cu_38561bbc6thrust24THRUST_300001_SM_1000_NS12placeholders2_4E)
_ZN34_INTERNAL_3ae18b5c_4_k_cu_38561bbc6thrust24THRUST_300001_SM_1000_NS12placeholders2_4E:
	.zero		1
	.type		_ZN34_INTERNAL_3ae18b5c_4_k_cu_38561bbc4cuda3std3__45__cpo6rbeginE,@object
	.size		_ZN34_INTERNAL_3ae18b5c_4_k_cu_38561bbc4cuda3std3__45__cpo6rbeginE,(_ZN34_INTERNAL_3ae18b5c_4_k_cu_38561bbc4cuda3std6ranges3__45__cpo7advanceE - _ZN34_INTERNAL_3ae18b5c_4_k_cu_38561bbc4cuda3std3__45__cpo6rbeginE)
_ZN34_INTERNAL_3ae18b5c_4_k_cu_38561bbc4cuda3std3__45__cpo6rbeginE:
	.zero		1
	.type		_ZN34_INTERNAL_3ae18b5c_4_k_cu_38561bbc4cuda3std6ranges3__45__cpo7advanceE,@object
	.size		_ZN34_INTERNAL_3ae18b5c_4_k_cu_38561bbc4cuda3std6ranges3__45__cpo7advanceE,(_ZN34_INTERNAL_3ae18b5c_4_k_cu_38561bbc6thrust24THRUST_300001_SM_1000_NS12placeholders3_10E - _ZN34_INTERNAL_3ae18b5c_4_k_cu_38561bbc4cuda3std6ranges3__45__cpo7advanceE)
_ZN34_INTERNAL_3ae18b5c_4_k_cu_38561bbc4cuda3std6ranges3__45__cpo7advanceE:
	.zero		1
	.type		_ZN34_INTERNAL_3ae18b5c_4_k_cu_38561bbc6thrust24THRUST_300001_SM_1000_NS12placeholders3_10E,@object
	.size		_ZN34_INTERNAL_3ae18b5c_4_k_cu_38561bbc6thrust24THRUST_300001_SM_1000_NS12placeholders3_10E,(_ZN34_INTERNAL_3ae18b5c_4_k_cu_38561bbc4cuda3std3__48in_placeE - _ZN34_INTERNAL_3ae18b5c_4_k_cu_38561bbc6thrust24THRUST_300001_SM_1000_NS12placeholders3_10E)
_ZN34_INTERNAL_3ae18b5c_4_k_cu_38561bbc6thrust24THRUST_300001_SM_1000_NS12placeholders3_10E:
	.zero		1
	.type		_ZN34_INTERNAL_3ae18b5c_4_k_cu_38561bbc4cuda3std3__48in_placeE,@object
	.size		_ZN34_INTERNAL_3ae18b5c_4_k_cu_38561bbc4cuda3std3__48in_placeE,(_ZN34_INTERNAL_3ae18b5c_4_k_cu_38561bbc4cuda3std6ranges3__45__cpo4sizeE - _ZN34_INTERNAL_3ae18b5c_4_k_cu_38561bbc4cuda3std3__48in_placeE)
_ZN34_INTERNAL_3ae18b5c_4_k_cu_38561bbc4cuda3std3__48in_placeE:
	.zero		1
	.type		_ZN34_INTERNAL_3ae18b5c_4_k_cu_38561bbc4cuda3std6ranges3__45__cpo4sizeE,@object
	.size		_ZN34_INTERNAL_3ae18b5c_4_k_cu_38561bbc4cuda3std6ranges3__45__cpo4sizeE,(_ZN34_INTERNAL_3ae18b5c_4_k_cu_38561bbc6thrust24THRUST_300001_SM_1000_NS12placeholders2_2E - _ZN34_INTERNAL_3ae18b5c_4_k_cu_38561bbc4cuda3std6ranges3__45__cpo4sizeE)
_ZN34_INTERNAL_3ae18b5c_4_k_cu_38561bbc4cuda3std6ranges3__45__cpo4sizeE:
	.zero		1
	.type		_ZN34_INTERNAL_3ae18b5c_4_k_cu_38561bbc6thrust24THRUST_300001_SM_1000_NS12placeholders2_2E,@object
	.size		_ZN34_INTERNAL_3ae18b5c_4_k_cu_38561bbc6thrust24THRUST_300001_SM_1000_NS12placeholders2_2E,(_ZN34_INTERNAL_3ae18b5c_4_k_cu_38561bbc4cuda3std3__45__cpo6cbeginE - _ZN34_INTERNAL_3ae18b5c_4_k_cu_38561bbc6thrust24THRUST_300001_SM_1000_NS12placeholders2_2E)
_ZN34_INTERNAL_3ae18b5c_4_k_cu_38561bbc6thrust24THRUST_300001_SM_1000_NS12placeholders2_2E:
	.zero		1
	.type		_ZN34_INTERNAL_3ae18b5c_4_k_cu_38561bbc4cuda3std3__45__cpo6cbeginE,@object
	.size		_ZN34_INTERNAL_3ae18b5c_4_k_cu_38561bbc4cuda3std3__45__cpo6cbeginE,(_ZN34_INTERNAL_3ae18b5c_4_k_cu_38561bbc4cuda3std6ranges3__45__cpo6cbeginE - _ZN34_INTERNAL_3ae18b5c_4_k_cu_38561bbc4cuda3std3__45__cpo6cbeginE)
_ZN34_INTERNAL_3ae18b5c_4_k_cu_38561bbc4cuda3std3__45__cpo6cbeginE:
	.zero		1
	.type		_ZN34_INTERNAL_3ae18b5c_4_k_cu_38561bbc4cuda3std6ranges3__45__cpo6cbeginE,@object
	.size		_ZN34_INTERNAL_3ae18b5c_4_k_cu_38561bbc4cuda3std6ranges3__45__cpo6cbeginE,(_ZN34_INTERNAL_3ae18b5c_4_k_cu_38561bbc6thrust24THRUST_300001_SM_1000_NS12placeholders2_6E - _ZN34_INTERNAL_3ae18b5c_4_k_cu_38561bbc4cuda3std6ranges3__45__cpo6cbeginE)
_ZN34_INTERNAL_3ae18b5c_4_k_cu_38561bbc4cuda3std6ranges3__45__cpo6cbeginE:
	.zero		1
	.type		_ZN34_INTERNAL_3ae18b5c_4_k_cu_38561bbc6thrust24THRUST_300001_SM_1000_NS12placeholders2_6E,@object
	.size		_ZN34_INTERNAL_3ae18b5c_4_k_cu_38561bbc6thrust24THRUST_300001_SM_1000_NS12placeholders2_6E,(_ZN34_INTERNAL_3ae18b5c_4_k_cu_38561bbc4cuda3std3__45__cpo7crbeginE - _ZN34_INTERNAL_3ae18b5c_4_k_cu_38561bbc6thrust24THRUST_300001_SM_1000_NS12placeholders2_6E)
_ZN34_INTERNAL_3ae18b5c_4_k_cu_38561bbc6thrust24THRUST_300001_SM_1000_NS12placeholders2_6E:
	.zero		1
	.type		_ZN34_INTERNAL_3ae18b5c_4_k_cu_38561bbc4cuda3std3__45__cpo7crbeginE,@object
	.size		_ZN34_INTERNAL_3ae18b5c_4_k_cu_38561bbc4cuda3std3__45__cpo7crbeginE,(_ZN34_INTERNAL_3ae18b5c_4_k_cu_38561bbc4cuda3std6ranges3__45__cpo4nextE - _ZN34_INTERNAL_3ae18b5c_4_k_cu_38561bbc4cuda3std3__45__cpo7crbeginE)
_ZN34_INTERNAL_3ae18b5c_4_k_cu_38561bbc4cuda3std3__45__cpo7crbeginE:
	.zero		1
	.type		_ZN34_INTERNAL_3ae18b5c_4_k_cu_38561bbc4cuda3std6ranges3__45__cpo4nextE,@object
	.size		_ZN34_INTERNAL_3ae18b5c_4_k_cu_38561bbc4cuda3std6ranges3__45__cpo4nextE,(_ZN34_INTERNAL_3ae18b5c_4_k_cu_38561bbc4cuda3std6ranges3__45__cpo4swapE - _ZN34_INTERNAL_3ae18b5c_4_k_cu_38561bbc4cuda3std6ranges3__45__cpo4nextE)
_ZN34_INTERNAL_3ae18b5c_4_k_cu_38561bbc4cuda3std6ranges3__45__cpo4nextE:
	.zero		1
	.type		_ZN34_INTERNAL_3ae18b5c_4_k_cu_38561bbc4cuda3std6ranges3__45__cpo4swapE,@object
	.size		_ZN34_INTERNAL_3ae18b5c_4_k_cu_38561bbc4cuda3std6ranges3__45__cpo4swapE,(_ZN34_INTERNAL_3ae18b5c_4_k_cu_38561bbc6thrust24THRUST_300001_SM_1000_NS8cuda_cub10par_nosyncE - _ZN34_INTERNAL_3ae18b5c_4_k_cu_38561bbc4cuda3std6ranges3__45__cpo4swapE)
_ZN34_INTERNAL_3ae18b5c_4_k_cu_38561bbc4cuda3std6ranges3__45__cpo4swapE:
	.zero		1
	.type		_ZN34_INTERNAL_3ae18b5c_4_k_cu_38561bbc6thrust24THRUST_300001_SM_1000_NS8cuda_cub10par_nosyncE,@object
	.size		_ZN34_INTERNAL_3ae18b5c_4_k_cu_38561bbc6thrust24THRUST_300001_SM_1000_NS8cuda_cub10par_nosyncE,(_ZN34_INTERNAL_3ae18b5c_4_k_cu_38561bbc6thrust24THRUST_300001_SM_1000_NS3seqE - _ZN34_INTERNAL_3ae18b5c_4_k_cu_38561bbc6thrust24THRUST_300001_SM_1000_NS8cuda_cub10par_nosyncE)
_ZN34_INTERNAL_3ae18b5c_4_k_cu_38561bbc6thrust24THRUST_300001_SM_1000_NS8cuda_cub10par_nosyncE:
	.zero		1
	.type		_ZN34_INTERNAL_3ae18b5c_4_k_cu_38561bbc6thrust24THRUST_300001_SM_1000_NS3seqE,@object
	.size		_ZN34_INTERNAL_3ae18b5c_4_k_cu_38561bbc6thrust24THRUST_300001_SM_1000_NS3seqE,(_ZN34_INTERNAL_3ae18b5c_4_k_cu_38561bbc4cuda3std3__420unreachable_sentinelE - _ZN34_INTERNAL_3ae18b5c_4_k_cu_38561bbc6thrust24THRUST_300001_SM_1000_NS3seqE)
_ZN34_INTERNAL_3ae18b5c_4_k_cu_38561bbc6thrust24THRUST_300001_SM_1000_NS3seqE:
	.zero		1
	.type		_ZN34_INTERNAL_3ae18b5c_4_k_cu_38561bbc4cuda3std3__420unreachable_sentinelE,@object
	.size		_ZN34_INTERNAL_3ae18b5c_4_k_cu_38561bbc4cuda3std3__420unreachable_sentinelE,(_ZN34_INTERNAL_3ae18b5c_4_k_cu_38561bbc4cuda3std6ranges3__45__cpo5ssizeE - _ZN34_INTERNAL_3ae18b5c_4_k_cu_38561bbc4cuda3std3__420unreachable_sentinelE)
_ZN34_INTERNAL_3ae18b5c_4_k_cu_38561bbc4cuda3std3__420unreachable_sentinelE:
	.zero		1
	.type		_ZN34_INTERNAL_3ae18b5c_4_k_cu_38561bbc4cuda3std6ranges3__45__cpo5ssizeE,@object
	.size		_ZN34_INTERNAL_3ae18b5c_4_k_cu_38561bbc4cuda3std6ranges3__45__cpo5ssizeE,(_ZN34_INTERNAL_3ae18b5c_4_k_cu_38561bbc6thrust24THRUST_300001_SM_1000_NS12placeholders2_3E - _ZN34_INTERNAL_3ae18b5c_4_k_cu_38561bbc4cuda3std6ranges3__45__cpo5ssizeE)
_ZN34_INTERNAL_3ae18b5c_4_k_cu_38561bbc4cuda3std6ranges3__45__cpo5ssizeE:
	.zero		1
	.type		_ZN34_INTERNAL_3ae18b5c_4_k_cu_38561bbc6thrust24THRUST_300001_SM_1000_NS12placeholders2_3E,@object
	.size		_ZN34_INTERNAL_3ae18b5c_4_k_cu_38561bbc6thrust24THRUST_300001_SM_1000_NS12placeholders2_3E,(_ZN34_INTERNAL_3ae18b5c_4_k_cu_38561bbc4cuda3std3__45__cpo4cendE - _ZN34_INTERNAL_3ae18b5c_4_k_cu_38561bbc6thrust24THRUST_300001_SM_1000_NS12placeholders2_3E)
_ZN34_INTERNAL_3ae18b5c_4_k_cu_38561bbc6thrust24THRUST_300001_SM_1000_NS12placeholders2_3E:
	.zero		1
	.type		_ZN34_INTERNAL_3ae18b5c_4_k_cu_38561bbc4cuda3std3__45__cpo4cendE,@object
	.size		_ZN34_INTERNAL_3ae18b5c_4_k_cu_38561bbc4cuda3std3__45__cpo4cendE,(_ZN34_INTERNAL_3ae18b5c_4_k_cu_38561bbc4cuda3std6ranges3__45__cpo4cendE - _ZN34_INTERNAL_3ae18b5c_4_k_cu_38561bbc4cuda3std3__45__cpo4cendE)
_ZN34_INTERNAL_3ae18b5c_4_k_cu_38561bbc4cuda3std3__45__cpo4cendE:
	.zero		1
	.type		_ZN34_INTERNAL_3ae18b5c_4_k_cu_38561bbc4cuda3std6ranges3__45__cpo4cendE,@object
	.size		_ZN34_INTERNAL_3ae18b5c_4_k_cu_38561bbc4cuda3std6ranges3__45__cpo4cendE,(_ZN34_INTERNAL_3ae18b5c_4_k_cu_38561bbc6thrust24THRUST_300001_SM_1000_NS12placeholders2_7E - _ZN34_INTERNAL_3ae18b5c_4_k_cu_38561bbc4cuda3std6ranges3__45__cpo4cendE)
_ZN34_INTERNAL_3ae18b5c_4_k_cu_38561bbc4cuda3std6ranges3__45__cpo4cendE:
	.zero		1
	.type		_ZN34_INTERNAL_3ae18b5c_4_k_cu_38561bbc6thrust24THRUST_300001_SM_1000_NS12placeholders2_7E,@object
	.size		_ZN34_INTERNAL_3ae18b5c_4_k_cu_38561bbc6thrust24THRUST_300001_SM_1000_NS12placeholders2_7E,(_ZN34_INTERNAL_3ae18b5c_4_k_cu_38561bbc4cuda3std3__45__cpo5crendE - _ZN34_INTERNAL_3ae18b5c_4_k_cu_38561bbc6thrust24THRUST_300001_SM_1000_NS12placeholders2_7E)
_ZN34_INTERNAL_3ae18b5c_4_k_cu_38561bbc6thrust24THRUST_300001_SM_1000_NS12placeholders2_7E:
	.zero		1
	.type		_ZN34_INTERNAL_3ae18b5c_4_k_cu_38561bbc4cuda3std3__45__cpo5crendE,@object
	.size		_ZN34_INTERNAL_3ae18b5c_4_k_cu_38561bbc4cuda3std3__45__cpo5crendE,(_ZN34_INTERNAL_3ae18b5c_4_k_cu_38561bbc4cuda3std6ranges3__45__cpo4prevE - _ZN34_INTERNAL_3ae18b5c_4_k_cu_38561bbc4cuda3std3__45__cpo5crendE)
_ZN34_INTERNAL_3ae18b5c_4_k_cu_38561bbc4cuda3std3__45__cpo5crendE:
	.zero		1
	.type		_ZN34_INTERNAL_3ae18b5c_4_k_cu_38561bbc4cuda3std6ranges3__45__cpo4prevE,@object
	.size		_ZN34_INTERNAL_3ae18b5c_4_k_cu_38561bbc4cuda3std6ranges3__45__cpo4prevE,(_ZN34_INTERNAL_3ae18b5c_4_k_cu_38561bbc4cuda3std6ranges3__45__cpo9iter_moveE - _ZN34_INTERNAL_3ae18b5c_4_k_cu_38561bbc4cuda3std6ranges3__45__cpo4prevE)
_ZN34_INTERNAL_3ae18b5c_4_k_cu_38561bbc4cuda3std6ranges3__45__cpo4prevE:
	.zero		1
	.type		_ZN34_INTERNAL_3ae18b5c_4_k_cu_38561bbc4cuda3std6ranges3__45__cpo9iter_moveE,@object
	.size		_ZN34_INTERNAL_3ae18b5c_4_k_cu_38561bbc4cuda3std6ranges3__45__cpo9iter_moveE,(_ZN34_INTERNAL_3ae18b5c_4_k_cu_38561bbc6thrust24THRUST_300001_SM_1000_NS6system6detail10sequential3seqE - _ZN34_INTERNAL_3ae18b5c_4_k_cu_38561bbc4cuda3std6ranges3__45__cpo9iter_moveE)
_ZN34_INTERNAL_3ae18b5c_4_k_cu_38561bbc4cuda3std6ranges3__45__cpo9iter_moveE:
	.zero		1
	.type		_ZN34_INTERNAL_3ae18b5c_4_k_cu_38561bbc6thrust24THRUST_300001_SM_1000_NS6system6detail10sequential3seqE,@object
	.size		_ZN34_INTERNAL_3ae18b5c_4_k_cu_38561bbc6thrust24THRUST_300001_SM_1000_NS6system6detail10sequential3seqE,(_ZN34_INTERNAL_3ae18b5c_4_k_cu_38561bbc6thrust24THRUST_300001_SM_1000_NS12placeholders2_9E - _ZN34_INTERNAL_3ae18b5c_4_k_cu_38561bbc6thrust24THRUST_300001_SM_1000_NS6system6detail10sequential3seqE)
_ZN34_INTERNAL_3ae18b5c_4_k_cu_38561bbc6thrust24THRUST_300001_SM_1000_NS6system6detail10sequential3seqE:
	.zero		1
	.type		_ZN34_INTERNAL_3ae18b5c_4_k_cu_38561bbc6thrust24THRUST_300001_SM_1000_NS12placeholders2_9E,@object
	.size		_ZN34_INTERNAL_3ae18b5c_4_k_cu_38561bbc6thrust24THRUST_300001_SM_1000_NS12placeholders2_9E,(_ZN34_INTERNAL_3ae18b5c_4_k_cu_38561bbc4cuda3std3__419piecewise_constructE - _ZN34_INTERNAL_3ae18b5c_4_k_cu_38561bbc6thrust24THRUST_300001_SM_1000_NS12placeholders2_9E)
_ZN34_INTERNAL_3ae18b5c_4_k_cu_38561bbc6thrust24THRUST_300001_SM_1000_NS12placeholders2_9E:
	.zero		1
	.type		_ZN34_INTERNAL_3ae18b5c_4_k_cu_38561bbc4cuda3std3__419piecewise_constructE,@object
	.size		_ZN34_INTERNAL_3ae18b5c_4_k_cu_38561bbc4cuda3std3__419piecewise_constructE,(_ZN34_INTERNAL_3ae18b5c_4_k_cu_38561bbc4cuda3std6ranges3__45__cpo5cdataE - _ZN34_INTERNAL_3ae18b5c_4_k_cu_38561bbc4cuda3std3__419piecewise_constructE)
_ZN34_INTERNAL_3ae18b5c_4_k_cu_38561bbc4cuda3std3__419piecewise_constructE:
	.zero		1
	.type		_ZN34_INTERNAL_3ae18b5c_4_k_cu_38561bbc4cuda3std6ranges3__45__cpo5cdataE,@object
	.size		_ZN34_INTERNAL_3ae18b5c_4_k_cu_38561bbc4cuda3std6ranges3__45__cpo5cdataE,(_ZN34_INTERNAL_3ae18b5c_4_k_cu_38561bbc6thrust24THRUST_300001_SM_1000_NS12placeholders2_1E - _ZN34_INTERNAL_3ae18b5c_4_k_cu_38561bbc4cuda3std6ranges3__45__cpo5cdataE)
_ZN34_INTERNAL_3ae18b5c_4_k_cu_38561bbc4cuda3std6ranges3__45__cpo5cdataE:
	.zero		1
	.type		_ZN34_INTERNAL_3ae18b5c_4_k_cu_38561bbc6thrust24THRUST_300001_SM_1000_NS12placeholders2_1E,@object
	.size		_ZN34_INTERNAL_3ae18b5c_4_k_cu_38561bbc6thrust24THRUST_300001_SM_1000_NS12placeholders2_1E,(_ZN34_INTERNAL_3ae18b5c_4_k_cu_38561bbc4cuda3std3__45__cpo3endE - _ZN34_INTERNAL_3ae18b5c_4_k_cu_38561bbc6thrust24THRUST_300001_SM_1000_NS12placeholders2_1E)
_ZN34_INTERNAL_3ae18b5c_4_k_cu_38561bbc6thrust24THRUST_300001_SM_1000_NS12placeholders2_1E:
	.zero		1
	.type		_ZN34_INTERNAL_3ae18b5c_4_k_cu_38561bbc4cuda3std3__45__cpo3endE,@object
	.size		_ZN34_INTERNAL_3ae18b5c_4_k_cu_38561bbc4cuda3std3__45__cpo3endE,(_ZN34_INTERNAL_3ae18b5c_4_k_cu_38561bbc4cuda3std6ranges3__45__cpo3endE - _ZN34_INTERNAL_3ae18b5c_4_k_cu_38561bbc4cuda3std3__45__cpo3endE)
_ZN34_INTERNAL_3ae18b5c_4_k_cu_38561bbc4cuda3std3__45__cpo3endE:
	.zero		1
	.type		_ZN34_INTERNAL_3ae18b5c_4_k_cu_38561bbc4cuda3std6ranges3__45__cpo3endE,@object
	.size		_ZN34_INTERNAL_3ae18b5c_4_k_cu_38561bbc4cuda3std6ranges3__45__cpo3endE,(_ZN34_INTERNAL_3ae18b5c_4_k_cu_38561bbc6thrust24THRUST_300001_SM_1000_NS12placeholders2_5E - _ZN34_INTERNAL_3ae18b5c_4_k_cu_38561bbc4cuda3std6ranges3__45__cpo3endE)
_ZN34_INTERNAL_3ae18b5c_4_k_cu_38561bbc4cuda3std6ranges3__45__cpo3endE:
	.zero		1
	.type		_ZN34_INTERNAL_3ae18b5c_4_k_cu_38561bbc6thrust24THRUST_300001_SM_1000_NS12placeholders2_5E,@object
	.size		_ZN34_INTERNAL_3ae18b5c_4_k_cu_38561bbc6thrust24THRUST_300001_SM_1000_NS12placeholders2_5E,(_ZN34_INTERNAL_3ae18b5c_4_k_cu_38561bbc4cuda3std3__45__cpo4rendE - _ZN34_INTERNAL_3ae18b5c_4_k_cu_38561bbc6thrust24THRUST_300001_SM_1000_NS12placeholders2_5E)
_ZN34_INTERNAL_3ae18b5c_4_k_cu_38561bbc6thrust24THRUST_300001_SM_1000_NS12placeholders2_5E:
	.zero		1
	.type		_ZN34_INTERNAL_3ae18b5c_4_k_cu_38561bbc4cuda3std3__45__cpo4rendE,@object
	.size		_ZN34_INTERNAL_3ae18b5c_4_k_cu_38561bbc4cuda3std3__45__cpo4rendE,(_ZN34_INTERNAL_3ae18b5c_4_k_cu_38561bbc4cuda3std6ranges3__45__cpo9iter_swapE - _ZN34_INTERNAL_3ae18b5c_4_k_cu_38561bbc4cuda3std3__45__cpo4rendE)
_ZN34_INTERNAL_3ae18b5c_4_k_cu_38561bbc4cuda3std3__45__cpo4rendE:
	.zero		1
	.type		_ZN34_INTERNAL_3ae18b5c_4_k_cu_38561bbc4cuda3std6ranges3__45__cpo9iter_swapE,@object
	.size		_ZN34_INTERNAL_3ae18b5c_4_k_cu_38561bbc4cuda3std6ranges3__45__cpo9iter_swapE,(_ZN34_INTERNAL_3ae18b5c_4_k_cu_38561bbc4cuda3std3__48unexpectE - _ZN34_INTERNAL_3ae18b5c_4_k_cu_38561bbc4cuda3std6ranges3__45__cpo9iter_swapE)
_ZN34_INTERNAL_3ae18b5c_4_k_cu_38561bbc4cuda3std6ranges3__45__cpo9iter_swapE:
	.zero		1
	.type		_ZN34_INTERNAL_3ae18b5c_4_k_cu_38561bbc4cuda3std3__48unexpectE,@object
	.size		_ZN34_INTERNAL_3ae18b5c_4_k_cu_38561bbc4cuda3std3__48unexpectE,(_ZN34_INTERNAL_3ae18b5c_4_k_cu_38561bbc6thrust24THRUST_300001_SM_1000_NS8cuda_cub3parE - _ZN34_INTERNAL_3ae18b5c_4_k_cu_38561bbc4cuda3std3__48unexpectE)
_ZN34_INTERNAL_3ae18b5c_4_k_cu_38561bbc4cuda3std3__48unexpectE:
	.zero		1
	.type		_ZN34_INTERNAL_3ae18b5c_4_k_cu_38561bbc6thrust24THRUST_300001_SM_1000_NS8cuda_cub3parE,@object
	.size		_ZN34_INTERNAL_3ae18b5c_4_k_cu_38561bbc6thrust24THRUST_300001_SM_1000_NS8cuda_cub3parE,(.L_29 - _ZN34_INTERNAL_3ae18b5c_4_k_cu_38561bbc6thrust24THRUST_300001_SM_1000_NS8cuda_cub3parE)
_ZN34_INTERNAL_3ae18b5c_4_k_cu_38561bbc6thrust24THRUST_300001_SM_1000_NS8cuda_cub3parE:
	.zero		1
.L_29:


//--------------------- .nv.shared._Z4histPhiPi   --------------------------
	.section	.nv.shared._Z4histPhiPi,"aw",@nobits
	.sectionflags	@""
	.align	4
.nv.shared._Z4histPhiPi:
	.zero		2052


//--------------------- .nv.shared._Z7prescanPiPKii --------------------------
	.section	.nv.shared._Z7prescanPiPKii,"aw",@nobits
	.sectionflags	@""
	.align	4
.nv.shared._Z7prescanPiPKii:
	.zero		2048


//--------------------- .nv.constant0._ZN3cub18CUB_300001_SM_10006detail11EmptyKernelIvEEvv --------------------------
	.section	.nv.constant0._ZN3cub18CUB_300001_SM_10006detail11EmptyKernelIvEEvv,"a",@progbits
	.sectionflags	@""
	.align	4
.nv.constant0._ZN3cub18CUB_300001_SM_10006detail11EmptyKernelIvEEvv:
	.zero		896


//--------------------- .nv.constant0._Z4histPhiPi --------------------------
	.section	.nv.constant0._Z4histPhiPi,"a",@progbits
	.sectionflags	@""
	.align	4
.nv.constant0._Z4histPhiPi:
	.zero		920


//--------------------- .nv.constant0._Z6kernelPiPh --------------------------
	.section	.nv.constant0._Z6kernelPiPh,"a",@progbits
	.sectionflags	@""
	.align	4
.nv.constant0._Z6kernelPiPh:
	.zero		912


//--------------------- .nv.constant0._Z7prescanPiPKii --------------------------
	.section	.nv.constant0._Z7prescanPiPKii,"a",@progbits
	.sectionflags	@""
	.align	4
.nv.constant0._Z7prescanPiPKii:
	.zero		916


//--------------------- SYMBOLS --------------------------

	.type		.nv.reservedSmem.offset0,@object
	.size		.nv.reservedSmem.offset0,0x4
	.type		.nv.reservedSmem.cap,@object
	.size		.nv.reservedSmem.cap,0x4
